	.target	sm_90a

	.elftype	@"ET_EXEC"


//--------------------- .note.nv.tkinfo           --------------------------
	.section	.note.nv.tkinfo,"",@"SHT_NOTE"
	.sectionflags	@"SHF_NOTE_NV_TKINFO"
	.tkinfo
        /*0018*/ 	.word	0x00000002
        /*0030*/ 	.string	""
        /*0030*/ 	.string	"ptxas"
        /*0030*/ 	.string	"Cuda compilation tools, release 13.0, V13.0.88"
        /*0030*/ 	.string	"Build cuda_13.0.r13.0/compiler.36424714_0"
        /*0030*/ 	.string	"-arch sm_90a -m 64 "



//--------------------- .note.nv.cuinfo           --------------------------
	.section	.note.nv.cuinfo,"",@"SHT_NOTE"
	.sectionflags	@"SHF_NOTE_NV_CUINFO"
        /*0018*/ 	.short	0x0002
        /*001a*/ 	.short	0x005a
        /*001c*/ 	.short	0x0082
	.zero		2


//--------------------- .nv.info                  --------------------------
	.section	.nv.info,"",@"SHT_CUDA_INFO"
	.align	4


	//----- nvinfo : EIATTR_REGCOUNT
	.align		4
        /*0000*/ 	.byte	0x04, 0x2f
        /*0002*/ 	.short	(.L_15 - .L_14)
	.align		4
.L_14:
        /*0004*/ 	.word	index@(_ZN7cutlass13device_kernelINS_4gemm6kernel13GemmUniversalIN4cute5tupleIJiiiiEEENS1_10collective13CollectiveMmaINS1_34MainloopSm90TmaGmmaWarpSpecializedILi28ENS5_IJNS4_1CILi1EEESB_SB_EEENS1_32KernelTmaWarpSpecializedPingpongEEENS5_IJNSA_ILi64EEESF_NSA_ILi32EEEEEENS_6half_tENS5_IJlSB_lEEESI_NS5_IJSB_llEEENS4_8TiledMMAINS4_8MMA_AtomIJNS4_4SM904GMMA25MMA_64x64x16_F32F16F16_SSILNSO_5MajorE0ELSQ_1ELNSO_7ScaleInE1ELSR_1EEEEEENS4_6LayoutISC_NS5_IJNSA_ILi0EEESV_SV_EEEEENS5_IJNS4_10UnderscoreESY_SY_EEEEENS4_13SM90_TMA_LOADENS4_14ComposedLayoutINS4_7SwizzleILi2ELi4ELi3EEENS4_18smem_ptr_flag_bitsILi16EEENSU_INS5_IJNSA_ILi8EEESG_EEENS5_IJSG_SB_EEEEEEEvNS4_8identityES11_NS12_INS13_ILi3ELi4ELi3EEES16_NSU_INS5_IJSF_S17_EEENS5_IJSB_SF_EEEEEEEvS1C_EENS_8epilogue10collective6detail29Sm90TmaWarpSpecializedAdapterINS1K_15DefaultEpilogueISI_SJ_SJ_NS1J_6thread17LinearCombinationISI_Li1EffLNS1O_9ScaleType4KindE0ELNS_15FloatRoundStyleE2ESI_EENS1_15EpilogueDefaultEEEEEvvEEEEvNT_6ParamsE)
        /*0008*/ 	.word	0x000000a8


	//----- nvinfo : EIATTR_FRAME_SIZE
	.align		4
.L_15:
        /*000c*/ 	.byte	0x04, 0x11
        /*000e*/ 	.short	(.L_17 - .L_16)
	.align		4
.L_16:
        /*0010*/ 	.word	index@(_ZN7cutlass13device_kernelINS_4gemm6kernel13GemmUniversalIN4cute5tupleIJiiiiEEENS1_10collective13CollectiveMmaINS1_34MainloopSm90TmaGmmaWarpSpecializedILi28ENS5_IJNS4_1CILi1EEESB_SB_EEENS1_32KernelTmaWarpSpecializedPingpongEEENS5_IJNSA_ILi64EEESF_NSA_ILi32EEEEEENS_6half_tENS5_IJlSB_lEEESI_NS5_IJSB_llEEENS4_8TiledMMAINS4_8MMA_AtomIJNS4_4SM904GMMA25MMA_64x64x16_F32F16F16_SSILNSO_5MajorE0ELSQ_1ELNSO_7ScaleInE1ELSR_1EEEEEENS4_6LayoutISC_NS5_IJNSA_ILi0EEESV_SV_EEEEENS5_IJNS4_10UnderscoreESY_SY_EEEEENS4_13SM90_TMA_LOADENS4_14ComposedLayoutINS4_7SwizzleILi2ELi4ELi3EEENS4_18smem_ptr_flag_bitsILi16EEENSU_INS5_IJNSA_ILi8EEESG_EEENS5_IJSG_SB_EEEEEEEvNS4_8identityES11_NS12_INS13_ILi3ELi4ELi3EEES16_NSU_INS5_IJSF_S17_EEENS5_IJSB_SF_EEEEEEEvS1C_EENS_8epilogue10collective6detail29Sm90TmaWarpSpecializedAdapterINS1K_15DefaultEpilogueISI_SJ_SJ_NS1J_6thread17LinearCombinationISI_Li1EffLNS1O_9ScaleType4KindE0ELNS_15FloatRoundStyleE2ESI_EENS1_15EpilogueDefaultEEEEEvvEEEEvNT_6ParamsE)
        /*0014*/ 	.word	0x00000008


	//----- nvinfo : EIATTR_MIN_STACK_SIZE
	.align		4
.L_17:
        /*0018*/ 	.byte	0x04, 0x12
        /*001a*/ 	.short	(.L_19 - .L_18)
	.align		4
.L_18:
        /*001c*/ 	.word	index@(_ZN7cutlass13device_kernelINS_4gemm6kernel13GemmUniversalIN4cute5tupleIJiiiiEEENS1_10collective13CollectiveMmaINS1_34MainloopSm90TmaGmmaWarpSpecializedILi28ENS5_IJNS4_1CILi1EEESB_SB_EEENS1_32KernelTmaWarpSpecializedPingpongEEENS5_IJNSA_ILi64EEESF_NSA_ILi32EEEEEENS_6half_tENS5_IJlSB_lEEESI_NS5_IJSB_llEEENS4_8TiledMMAINS4_8MMA_AtomIJNS4_4SM904GMMA25MMA_64x64x16_F32F16F16_SSILNSO_5MajorE0ELSQ_1ELNSO_7ScaleInE1ELSR_1EEEEEENS4_6LayoutISC_NS5_IJNSA_ILi0EEESV_SV_EEEEENS5_IJNS4_10UnderscoreESY_SY_EEEEENS4_13SM90_TMA_LOADENS4_14ComposedLayoutINS4_7SwizzleILi2ELi4ELi3EEENS4_18smem_ptr_flag_bitsILi16EEENSU_INS5_IJNSA_ILi8EEESG_EEENS5_IJSG_SB_EEEEEEEvNS4_8identityES11_NS12_INS13_ILi3ELi4ELi3EEES16_NSU_INS5_IJSF_S17_EEENS5_IJSB_SF_EEEEEEEvS1C_EENS_8epilogue10collective6detail29Sm90TmaWarpSpecializedAdapterINS1K_15DefaultEpilogueISI_SJ_SJ_NS1J_6thread17LinearCombinationISI_Li1EffLNS1O_9ScaleType4KindE0ELNS_15FloatRoundStyleE2ESI_EENS1_15EpilogueDefaultEEEEEvvEEEEvNT_6ParamsE)
        /*0020*/ 	.word	0x00000008
.L_19:


//--------------------- .nv.compat                --------------------------
	.section	.nv.compat,"",@"SHT_CUDA_COMPAT_INFO"
	.align	4
        /*0000*/ 	.byte	0x02, 0x09, 0x01, 0x00, 0x02, 0x02, 0x04, 0x00, 0x02, 0x05, 0x05, 0x00, 0x03, 0x07, 0x01, 0x01
        /*0010*/ 	.byte	0x02, 0x03, 0x01, 0x00, 0x02, 0x06, 0x01, 0x00, 0x04, 0x0b, 0x08, 0x00, 0x00, 0x00, 0x00, 0x00
        /*0020*/ 	.byte	0x00, 0x00, 0x00, 0x00


//--------------------- .nv.info._ZN7cutlass13device_kernelINS_4gemm6kernel13GemmUniversalIN4cute5tupleIJiiiiEEENS1_10collective13CollectiveMmaINS1_34MainloopSm90TmaGmmaWarpSpecializedILi28ENS5_IJNS4_1CILi1EEESB_SB_EEENS1_32KernelTmaWarpSpecializedPingpongEEENS5_IJNSA_ILi64EEESF_NSA_ILi32EEEEEENS_6half_tENS5_IJlSB_lEEESI_NS5_IJSB_llEEENS4_8TiledMMAINS4_8MMA_AtomIJNS4_4SM904GMMA25MMA_64x64x16_F32F16F16_SSILNSO_5MajorE0ELSQ_1ELNSO_7ScaleInE1ELSR_1EEEEEENS4_6LayoutISC_NS5_IJNSA_ILi0EEESV_SV_EEEEENS5_IJNS4_10UnderscoreESY_SY_EEEEENS4_13SM90_TMA_LOADENS4_14ComposedLayoutINS4_7SwizzleILi2ELi4ELi3EEENS4_18smem_ptr_flag_bitsILi16EEENSU_INS5_IJNSA_ILi8EEESG_EEENS5_IJSG_SB_EEEEEEEvNS4_8identityES11_NS12_INS13_ILi3ELi4ELi3EEES16_NSU_INS5_IJSF_S17_EEENS5_IJSB_SF_EEEEEEEvS1C_EENS_8epilogue10collective6detail29Sm90TmaWarpSpecializedAdapterINS1K_15DefaultEpilogueISI_SJ_SJ_NS1J_6thread17LinearCombinationISI_Li1EffLNS1O_9ScaleType4KindE0ELNS_15FloatRoundStyleE2ESI_EENS1_15EpilogueDefaultEEEEEvvEEEEvNT_6ParamsE --------------------------
	.section	.nv.info._ZN7cutlass13device_kernelINS_4gemm6kernel13GemmUniversalIN4cute5tupleIJiiiiEEENS1_10collective13CollectiveMmaINS1_34MainloopSm90TmaGmmaWarpSpecializedILi28ENS5_IJNS4_1CILi1EEESB_SB_EEENS1_32KernelTmaWarpSpecializedPingpongEEENS5_IJNSA_ILi64EEESF_NSA_ILi32EEEEEENS_6half_tENS5_IJlSB_lEEESI_NS5_IJSB_llEEENS4_8TiledMMAINS4_8MMA_AtomIJNS4_4SM904GMMA25MMA_64x64x16_F32F16F16_SSILNSO_5MajorE0ELSQ_1ELNSO_7ScaleInE1ELSR_1EEEEEENS4_6LayoutISC_NS5_IJNSA_ILi0EEESV_SV_EEEEENS5_IJNS4_10UnderscoreESY_SY_EEEEENS4_13SM90_TMA_LOADENS4_14ComposedLayoutINS4_7SwizzleILi2ELi4ELi3EEENS4_18smem_ptr_flag_bitsILi16EEENSU_INS5_IJNSA_ILi8EEESG_EEENS5_IJSG_SB_EEEEEEEvNS4_8identityES11_NS12_INS13_ILi3ELi4ELi3EEES16_NSU_INS5_IJSF_S17_EEENS5_IJSB_SF_EEEEEEEvS1C_EENS_8epilogue10collective6detail29Sm90TmaWarpSpecializedAdapterINS1K_15DefaultEpilogueISI_SJ_SJ_NS1J_6thread17LinearCombinationISI_Li1EffLNS1O_9ScaleType4KindE0ELNS_15FloatRoundStyleE2ESI_EENS1_15EpilogueDefaultEEEEEvvEEEEvNT_6ParamsE,"",@"SHT_CUDA_INFO"
	.sectionflags	@""
	.align	4


	//----- nvinfo : EIATTR_CUDA_API_VERSION
	.align		4
        /*0000*/ 	.byte	0x04, 0x37
        /*0002*/ 	.short	(.L_21 - .L_20)
.L_20:
        /*0004*/ 	.word	0x00000082


	//----- nvinfo : EIATTR_KPARAM_INFO
	.align		4
.L_21:
        /*0008*/ 	.byte	0x04, 0x17
        /*000a*/ 	.short	(.L_23 - .L_22)
.L_22:
        /*000c*/ 	.word	0x00000000
        /*0010*/ 	.short	0x0000
        /*0012*/ 	.short	0x0070
        /*0014*/ 	.byte	0x00, 0xf0, 0x01, 0x10


	//----- nvinfo : EIATTR_SPARSE_MMA_MASK
	.align		4
.L_23:
        /*0018*/ 	.byte	0x03, 0x50
        /*001a*/ 	.short	0x0000


	//----- nvinfo : EIATTR_MAXREG_COUNT
	.align		4
        /*001c*/ 	.byte	0x03, 0x1b
        /*001e*/ 	.short	0x00a8


	//----- nvinfo : EIATTR_NUM_BARRIERS
	.align		4
        /*0020*/ 	.byte	0x02, 0x4c
        /*0022*/ 	.byte	0x01
	.zero		1


	//----- nvinfo : EIATTR_EXTERNS
	.align		4
        /*0024*/ 	.byte	0x04, 0x0f
        /*0026*/ 	.short	(.L_25 - .L_24)


	//   ....[0]....
	.align		4
.L_24:
        /*0028*/ 	.word	index@(__assertfail)


	//----- nvinfo : EIATTR_ANNOTATIONS
	.align		4
.L_25:
        /*002c*/ 	.byte	0x04, 0x55
        /*002e*/ 	.short	(.L_27 - .L_26)


	//   ....[0]....
.L_26:
        /*0030*/ 	.word	0x00000001
        /*0034*/ 	.byte	0x00, 0x0e, 0x00, 0x00, 0x01, 0x00, 0x00, 0x00, 0x10, 0x44, 0x00, 0x00, 0x01, 0x00, 0x00, 0x00
        /*0044*/ 	.byte	0x00, 0x50, 0x00, 0x00


	//----- nvinfo : EIATTR_MERCURY_ISA_VERSION
	.align		4
.L_27:
        /*0048*/ 	.byte	0x03, 0x5f
        /*004a*/ 	.short	0x0101


	//----- nvinfo : EIATTR_INT_WARP_WIDE_INSTR_OFFSETS
	.align		4
        /*004c*/ 	.byte	0x04, 0x31
        /*004e*/ 	.short	(.L_29 - .L_28)


	//   ....[0]....
.L_28:
        /*0050*/ 	.word	0x00000710


	//   ....[1]....
        /*0054*/ 	.word	0x00000730


	//   ....[2]....
        /*0058*/ 	.word	0x000007b0


	//   ....[3]....
        /*005c*/ 	.word	0x000007c0


	//   ....[4]....
        /*0060*/ 	.word	0x000007d0


	//   ....[5]....
        /*0064*/ 	.word	0x000007f0


	//   ....[6]....
        /*0068*/ 	.word	0x00000880


	//   ....[7]....
        /*006c*/ 	.word	0x000008a0


	//----- nvinfo : EIATTR_COOP_GROUP_MASK_REGIDS
	.align		4
.L_29:
        /*0070*/ 	.byte	0x04, 0x29
        /*0072*/ 	.short	(.L_31 - .L_30)


	//   ....[0]....
.L_30:
        /*0074*/ 	.word	0xffffffff


	//   ....[1]....
        /*0078*/ 	.word	0xffffffff


	//   ....[2]....
        /*007c*/ 	.word	0xffffffff


	//   ....[3]....
        /*0080*/ 	.word	0xffffffff


	//   ....[4]....
        /*0084*/ 	.word	0xffffffff


	//   ....[5]....
        /*0088*/ 	.word	0xffffffff


	//----- nvinfo : EIATTR_COOP_GROUP_INSTR_OFFSETS
	.align		4
.L_31:
        /*008c*/ 	.byte	0x04, 0x28
        /*008e*/ 	.short	(.L_33 - .L_32)


	//   ....[0]....
.L_32:
        /*0090*/ 	.word	0x00000070


	//   ....[1]....
        /*0094*/ 	.word	0x00000080


	//   ....[2]....
        /*0098*/ 	.word	0x00000140


	//   ....[3]....
        /*009c*/ 	.word	0x00000600


	//   ....[4]....
        /*00a0*/ 	.word	0x00000640


	//   ....[5]....
        /*00a4*/ 	.word	0x00000690


	//----- nvinfo : EIATTR_REG_RECONFIG
	.align		4
.L_33:
        /*00a8*/ 	.byte	0x01, 0x54
	.zero		2


	//----- nvinfo : EIATTR_SYSCALL_OFFSETS
	.align		4
        /*00ac*/ 	.byte	0x04, 0x46
        /*00ae*/ 	.short	(.L_35 - .L_34)


	//   ....[0]....
.L_34:
        /*00b0*/ 	.word	0x00001920


	//----- nvinfo : EIATTR_MBARRIER_INSTR_OFFSETS
	.align		4
.L_35:
        /*00b4*/ 	.byte	0x04, 0x39
        /*00b6*/ 	.short	(.L_37 - .L_36)


	//   ....[0]....
.L_36:
        /*00b8*/ 	.word	0x00000260
        /*00bc*/ 	.word	0x000000ff
        /*00c0*/ 	.word	0x00000000
        /*00c4*/ 	.short	0x0100
        /*00c6*/ 	.byte	0x08
	.zero		1


	//   ....[1]....
        /*00c8*/ 	.word	0x00000270
        /*00cc*/ 	.word	0x000000ff
        /*00d0*/ 	.word	0x000000e0
        /*00d4*/ 	.short	0x0100
        /*00d6*/ 	.byte	0x08
	.zero		1


	//   ....[2]....
        /*00d8*/ 	.word	0x00000280
        /*00dc*/ 	.word	0x000000ff
        /*00e0*/ 	.word	0x00000008
        /*00e4*/ 	.short	0x0100
        /*00e6*/ 	.byte	0x08
	.zero		1


	//   ....[3]....
        /*00e8*/ 	.word	0x00000290
        /*00ec*/ 	.word	0x000000ff
        /*00f0*/ 	.word	0x000000e8
        /*00f4*/ 	.short	0x0100
        /*00f6*/ 	.byte	0x08
	.zero		1


	//   ....[4]....
        /*00f8*/ 	.word	0x000002a0
        /*00fc*/ 	.word	0x000000ff
        /*0100*/ 	.word	0x00000010
        /*0104*/ 	.short	0x0100
        /*0106*/ 	.byte	0x08
	.zero		1


	//   ....[5]....
        /*0108*/ 	.word	0x000002b0
        /*010c*/ 	.word	0x000000ff
        /*0110*/ 	.word	0x000000f0
        /*0114*/ 	.short	0x0100
        /*0116*/ 	.byte	0x08
	.zero		1


	//   ....[6]....
        /*0118*/ 	.word	0x000002c0
        /*011c*/ 	.word	0x000000ff
        /*0120*/ 	.word	0x00000018
        /*0124*/ 	.short	0x0100
        /*0126*/ 	.byte	0x08
	.zero		1


	//   ....[7]....
        /*0128*/ 	.word	0x000002d0
        /*012c*/ 	.word	0x000000ff
        /*0130*/ 	.word	0x000000f8
        /*0134*/ 	.short	0x0100
        /*0136*/ 	.byte	0x08
	.zero		1


	//   ....[8]....
        /*0138*/ 	.word	0x000002e0
        /*013c*/ 	.word	0x000000ff
        /*0140*/ 	.word	0x00000020
        /*0144*/ 	.short	0x0100
        /*0146*/ 	.byte	0x08
	.zero		1


	//   ....[9]....
        /*0148*/ 	.word	0x000002f0
        /*014c*/ 	.word	0x000000ff
        /*0150*/ 	.word	0x00000100
        /*0154*/ 	.short	0x0100
        /*0156*/ 	.byte	0x08
	.zero		1


	//   ....[10]....
        /*0158*/ 	.word	0x00000300
        /*015c*/ 	.word	0x000000ff
        /*0160*/ 	.word	0x00000028
        /*0164*/ 	.short	0x0100
        /*0166*/ 	.byte	0x08
	.zero		1


	//   ....[11]....
        /*0168*/ 	.word	0x00000310
        /*016c*/ 	.word	0x000000ff
        /*0170*/ 	.word	0x00000108
        /*0174*/ 	.short	0x0100
        /*0176*/ 	.byte	0x08
	.zero		1


	//   ....[12]....
        /*0178*/ 	.word	0x00000320
        /*017c*/ 	.word	0x000000ff
        /*0180*/ 	.word	0x00000030
        /*0184*/ 	.short	0x0100
        /*0186*/ 	.byte	0x08
	.zero		1


	//   ....[13]....
        /*0188*/ 	.word	0x00000330
        /*018c*/ 	.word	0x000000ff
        /*0190*/ 	.word	0x00000110
        /*0194*/ 	.short	0x0100
        /*0196*/ 	.byte	0x08
	.zero		1


	//   ....[14]....
        /*0198*/ 	.word	0x00000340
        /*019c*/ 	.word	0x000000ff
        /*01a0*/ 	.word	0x00000038
        /*01a4*/ 	.short	0x0100
        /*01a6*/ 	.byte	0x08
	.zero		1


	//   ....[15]....
        /*01a8*/ 	.word	0x00000350
        /*01ac*/ 	.word	0x000000ff
        /*01b0*/ 	.word	0x00000118
        /*01b4*/ 	.short	0x0100
        /*01b6*/ 	.byte	0x08
	.zero		1


	//   ....[16]....
        /*01b8*/ 	.word	0x00000360
        /*01bc*/ 	.word	0x000000ff
        /*01c0*/ 	.word	0x00000040
        /*01c4*/ 	.short	0x0100
        /*01c6*/ 	.byte	0x08
	.zero		1


	//   ....[17]....
        /*01c8*/ 	.word	0x00000370
        /*01cc*/ 	.word	0x000000ff
        /*01d0*/ 	.word	0x00000120
        /*01d4*/ 	.short	0x0100
        /*01d6*/ 	.byte	0x08
	.zero		1


	//   ....[18]....
        /*01d8*/ 	.word	0x00000380
        /*01dc*/ 	.word	0x000000ff
        /*01e0*/ 	.word	0x00000048
        /*01e4*/ 	.short	0x0100
        /*01e6*/ 	.byte	0x08
	.zero		1


	//   ....[19]....
        /*01e8*/ 	.word	0x00000390
        /*01ec*/ 	.word	0x000000ff
        /*01f0*/ 	.word	0x00000128
        /*01f4*/ 	.short	0x0100
        /*01f6*/ 	.byte	0x08
	.zero		1


	//   ....[20]....
        /*01f8*/ 	.word	0x000003a0
        /*01fc*/ 	.word	0x000000ff
        /*0200*/ 	.word	0x00000050
        /*0204*/ 	.short	0x0100
        /*0206*/ 	.byte	0x08
	.zero		1


	//   ....[21]....
        /*0208*/ 	.word	0x000003b0
        /*020c*/ 	.word	0x000000ff
        /*0210*/ 	.word	0x00000130
        /*0214*/ 	.short	0x0100
        /*0216*/ 	.byte	0x08
	.zero		1


	//   ....[22]....
        /*0218*/ 	.word	0x000003c0
        /*021c*/ 	.word	0x000000ff
        /*0220*/ 	.word	0x00000058
        /*0224*/ 	.short	0x0100
        /*0226*/ 	.byte	0x08
	.zero		1


	//   ....[23]....
        /*0228*/ 	.word	0x000003d0
        /*022c*/ 	.word	0x000000ff
        /*0230*/ 	.word	0x00000138
        /*0234*/ 	.short	0x0100
        /*0236*/ 	.byte	0x08
	.zero		1


	//   ....[24]....
        /*0238*/ 	.word	0x000003e0
        /*023c*/ 	.word	0x000000ff
        /*0240*/ 	.word	0x00000060
        /*0244*/ 	.short	0x0100
        /*0246*/ 	.byte	0x08
	.zero		1


	//   ....[25]....
        /*0248*/ 	.word	0x000003f0
        /*024c*/ 	.word	0x000000ff
        /*0250*/ 	.word	0x00000140
        /*0254*/ 	.short	0x0100
        /*0256*/ 	.byte	0x08
	.zero		1


	//   ....[26]....
        /*0258*/ 	.word	0x00000400
        /*025c*/ 	.word	0x000000ff
        /*0260*/ 	.word	0x00000068
        /*0264*/ 	.short	0x0100
        /*0266*/ 	.byte	0x08
	.zero		1


	//   ....[27]....
        /*0268*/ 	.word	0x00000410
        /*026c*/ 	.word	0x000000ff
        /*0270*/ 	.word	0x00000148
        /*0274*/ 	.short	0x0100
        /*0276*/ 	.byte	0x08
	.zero		1


	//   ....[28]....
        /*0278*/ 	.word	0x00000420
        /*027c*/ 	.word	0x000000ff
        /*0280*/ 	.word	0x00000070
        /*0284*/ 	.short	0x0100
        /*0286*/ 	.byte	0x08
	.zero		1


	//   ....[29]....
        /*0288*/ 	.word	0x00000430
        /*028c*/ 	.word	0x000000ff
        /*0290*/ 	.word	0x00000150
        /*0294*/ 	.short	0x0100
        /*0296*/ 	.byte	0x08
	.zero		1


	//   ....[30]....
        /*0298*/ 	.word	0x00000440
        /*029c*/ 	.word	0x000000ff
        /*02a0*/ 	.word	0x00000078
        /*02a4*/ 	.short	0x0100
        /*02a6*/ 	.byte	0x08
	.zero		1


	//   ....[31]....
        /*02a8*/ 	.word	0x00000450
        /*02ac*/ 	.word	0x000000ff
        /*02b0*/ 	.word	0x00000158
        /*02b4*/ 	.short	0x0100
        /*02b6*/ 	.byte	0x08
	.zero		1


	//   ....[32]....
        /*02b8*/ 	.word	0x00000460
        /*02bc*/ 	.word	0x000000ff
        /*02c0*/ 	.word	0x00000080
        /*02c4*/ 	.short	0x0100
        /*02c6*/ 	.byte	0x08
	.zero		1


	//   ....[33]....
        /*02c8*/ 	.word	0x00000470
        /*02cc*/ 	.word	0x000000ff
        /*02d0*/ 	.word	0x00000160
        /*02d4*/ 	.short	0x0100
        /*02d6*/ 	.byte	0x08
	.zero		1


	//   ....[34]....
        /*02d8*/ 	.word	0x00000480
        /*02dc*/ 	.word	0x000000ff
        /*02e0*/ 	.word	0x00000088
        /*02e4*/ 	.short	0x0100
        /*02e6*/ 	.byte	0x08
	.zero		1


	//   ....[35]....
        /*02e8*/ 	.word	0x00000490
        /*02ec*/ 	.word	0x000000ff
        /*02f0*/ 	.word	0x00000168
        /*02f4*/ 	.short	0x0100
        /*02f6*/ 	.byte	0x08
	.zero		1


	//   ....[36]....
        /*02f8*/ 	.word	0x000004a0
        /*02fc*/ 	.word	0x000000ff
        /*0300*/ 	.word	0x00000090
        /*0304*/ 	.short	0x0100
        /*0306*/ 	.byte	0x08
	.zero		1


	//   ....[37]....
        /*0308*/ 	.word	0x000004b0
        /*030c*/ 	.word	0x000000ff
        /*0310*/ 	.word	0x00000170
        /*0314*/ 	.short	0x0100
        /*0316*/ 	.byte	0x08
	.zero		1


	//   ....[38]....
        /*0318*/ 	.word	0x000004c0
        /*031c*/ 	.word	0x000000ff
        /*0320*/ 	.word	0x00000098
        /*0324*/ 	.short	0x0100
        /*0326*/ 	.byte	0x08
	.zero		1


	//   ....[39]....
        /*0328*/ 	.word	0x000004d0
        /*032c*/ 	.word	0x000000ff
        /*0330*/ 	.word	0x00000178
        /*0334*/ 	.short	0x0100
        /*0336*/ 	.byte	0x08
	.zero		1


	//   ....[40]....
        /*0338*/ 	.word	0x000004e0
        /*033c*/ 	.word	0x000000ff
        /*0340*/ 	.word	0x000000a0
        /*0344*/ 	.short	0x0100
        /*0346*/ 	.byte	0x08
	.zero		1


	//   ....[41]....
        /*0348*/ 	.word	0x000004f0
        /*034c*/ 	.word	0x000000ff
        /*0350*/ 	.word	0x00000180
        /*0354*/ 	.short	0x0100
        /*0356*/ 	.byte	0x08
	.zero		1


	//   ....[42]....
        /*0358*/ 	.word	0x00000500
        /*035c*/ 	.word	0x000000ff
        /*0360*/ 	.word	0x000000a8
        /*0364*/ 	.short	0x0100
        /*0366*/ 	.byte	0x08
	.zero		1


	//   ....[43]....
        /*0368*/ 	.word	0x00000510
        /*036c*/ 	.word	0x000000ff
        /*0370*/ 	.word	0x00000188
        /*0374*/ 	.short	0x0100
        /*0376*/ 	.byte	0x08
	.zero		1


	//   ....[44]....
        /*0378*/ 	.word	0x00000520
        /*037c*/ 	.word	0x000000ff
        /*0380*/ 	.word	0x000000b0
        /*0384*/ 	.short	0x0100
        /*0386*/ 	.byte	0x08
	.zero		1


	//   ....[45]....
        /*0388*/ 	.word	0x00000530
        /*038c*/ 	.word	0x000000ff
        /*0390*/ 	.word	0x00000190
        /*0394*/ 	.short	0x0100
        /*0396*/ 	.byte	0x08
	.zero		1


	//   ....[46]....
        /*0398*/ 	.word	0x00000540
        /*039c*/ 	.word	0x000000ff
        /*03a0*/ 	.word	0x000000b8
        /*03a4*/ 	.short	0x0100
        /*03a6*/ 	.byte	0x08
	.zero		1


	//   ....[47]....
        /*03a8*/ 	.word	0x00000550
        /*03ac*/ 	.word	0x000000ff
        /*03b0*/ 	.word	0x00000198
        /*03b4*/ 	.short	0x0100
        /*03b6*/ 	.byte	0x08
	.zero		1


	//   ....[48]....
        /*03b8*/ 	.word	0x00000560
        /*03bc*/ 	.word	0x000000ff
        /*03c0*/ 	.word	0x000000c0
        /*03c4*/ 	.short	0x0100
        /*03c6*/ 	.byte	0x08
	.zero		1


	//   ....[49]....
        /*03c8*/ 	.word	0x00000570
        /*03cc*/ 	.word	0x000000ff
        /*03d0*/ 	.word	0x000001a0
        /*03d4*/ 	.short	0x0100
        /*03d6*/ 	.byte	0x08
	.zero		1


	//   ....[50]....
        /*03d8*/ 	.word	0x00000580
        /*03dc*/ 	.word	0x000000ff
        /*03e0*/ 	.word	0x000000c8
        /*03e4*/ 	.short	0x0100
        /*03e6*/ 	.byte	0x08
	.zero		1


	//   ....[51]....
        /*03e8*/ 	.word	0x00000590
        /*03ec*/ 	.word	0x000000ff
        /*03f0*/ 	.word	0x000001a8
        /*03f4*/ 	.short	0x0100
        /*03f6*/ 	.byte	0x08
	.zero		1


	//   ....[52]....
        /*03f8*/ 	.word	0x000005a0
        /*03fc*/ 	.word	0x000000ff
        /*0400*/ 	.word	0x000000d0
        /*0404*/ 	.short	0x0100
        /*0406*/ 	.byte	0x08
	.zero		1


	//   ....[53]....
        /*0408*/ 	.word	0x000005b0
        /*040c*/ 	.word	0x000000ff
        /*0410*/ 	.word	0x000001b0
        /*0414*/ 	.short	0x0100
        /*0416*/ 	.byte	0x08
	.zero		1


	//   ....[54]....
        /*0418*/ 	.word	0x000005c0
        /*041c*/ 	.word	0x000000ff
        /*0420*/ 	.word	0x000000d8
        /*0424*/ 	.short	0x0100
        /*0426*/ 	.byte	0x08
	.zero		1


	//   ....[55]....
        /*0428*/ 	.word	0x000005d0
        /*042c*/ 	.word	0x000000ff
        /*0430*/ 	.word	0x000001b8
        /*0434*/ 	.short	0x0100
        /*0436*/ 	.byte	0x08
	.zero		1


	//   ....[56]....
        /*0438*/ 	.word	0x000008e0
        /*043c*/ 	.word	0x000000ff
        /*0440*/ 	.word	0x000001f0
        /*0444*/ 	.short	0x0100
        /*0446*/ 	.byte	0x08
	.zero		1


	//   ....[57]....
        /*0448*/ 	.word	0x00000950
        /*044c*/ 	.word	0x000000ff
        /*0450*/ 	.word	0x000001f8
        /*0454*/ 	.short	0x0100
        /*0456*/ 	.byte	0x08
	.zero		1


	//   ....[58]....
        /*0458*/ 	.word	0x00000970
        /*045c*/ 	.word	0x000000ff
        /*0460*/ 	.word	0x000001d0
        /*0464*/ 	.short	0x0100
        /*0466*/ 	.byte	0x09
	.zero		1


	//   ....[59]....
        /*0468*/ 	.word	0x00000980
        /*046c*/ 	.word	0x000000ff
        /*0470*/ 	.word	0x000001d8
        /*0474*/ 	.short	0x0100
        /*0476*/ 	.byte	0x09
	.zero		1


	//   ....[60]....
        /*0478*/ 	.word	0x00000990
        /*047c*/ 	.word	0x000000ff
        /*0480*/ 	.word	0x000001e0
        /*0484*/ 	.short	0x0100
        /*0486*/ 	.byte	0x09
	.zero		1


	//   ....[61]....
        /*0488*/ 	.word	0x000009a0
        /*048c*/ 	.word	0x000000ff
        /*0490*/ 	.word	0x000001e8
        /*0494*/ 	.short	0x0100
        /*0496*/ 	.byte	0x09
	.zero		1


	//   ....[62]....
        /*0498*/ 	.word	0x00001800
        /*049c*/ 	.word	0x0000003d
        /*04a0*/ 	.word	0x00000000
        /*04a4*/ 	.short	0x010a
        /*04a6*/ 	.byte	0x2a
	.zero		1


	//   ....[63]....
        /*04a8*/ 	.word	0x000019a0
        /*04ac*/ 	.word	0x00000003
        /*04b0*/ 	.word	0x00000000
        /*04b4*/ 	.short	0x010a
        /*04b6*/ 	.byte	0x3f
	.zero		1


	//   ....[64]....
        /*04b8*/ 	.word	0x000019e0
        /*04bc*/ 	.word	0x00000003
        /*04c0*/ 	.word	0x00000000
        /*04c4*/ 	.short	0x010a
        /*04c6*/ 	.byte	0x3f
	.zero		1


	//   ....[65]....
        /*04c8*/ 	.word	0x00001be0
        /*04cc*/ 	.word	0x000000ff
        /*04d0*/ 	.word	0x00000000
        /*04d4*/ 	.short	0x010a
        /*04d6*/ 	.byte	0x04
	.zero		1


	//   ....[66]....
        /*04d8*/ 	.word	0x00001c20
        /*04dc*/ 	.word	0x000000ff
        /*04e0*/ 	.word	0x00000000
        /*04e4*/ 	.short	0x010a
        /*04e6*/ 	.byte	0x04
	.zero		1


	//   ....[67]....
        /*04e8*/ 	.word	0x00001d80
        /*04ec*/ 	.word	0x000000ff
        /*04f0*/ 	.word	0x00000000
        /*04f4*/ 	.short	0x0101
        /*04f6*/ 	.byte	0x04
	.zero		1


	//   ....[68]....
        /*04f8*/ 	.word	0x00001e70
        /*04fc*/ 	.word	0x0000003e
        /*0500*/ 	.word	0x00000000
        /*0504*/ 	.short	0x0101
        /*0506*/ 	.byte	0x2f
	.zero		1


	//   ....[69]....
        /*0508*/ 	.word	0x00001f40
        /*050c*/ 	.word	0x000000ff
        /*0510*/ 	.word	0x00000000
        /*0514*/ 	.short	0x0101
        /*0516*/ 	.byte	0x04
	.zero		1


	//   ....[70]....
        /*0518*/ 	.word	0x00001ff0
        /*051c*/ 	.word	0x0000003d
        /*0520*/ 	.word	0x00000010
        /*0524*/ 	.short	0x010a
        /*0526*/ 	.byte	0x2a
	.zero		1


	//   ....[71]....
        /*0528*/ 	.word	0x00004430
        /*052c*/ 	.word	0x00000040
        /*0530*/ 	.word	0x00000000
        /*0534*/ 	.short	0x0101
        /*0536*/ 	.byte	0x2f
	.zero		1


	//   ....[72]....
        /*0538*/ 	.word	0x00004d90
        /*053c*/ 	.word	0x0000000a
        /*0540*/ 	.word	0x000000e0
        /*0544*/ 	.short	0x010a
        /*0546*/ 	.byte	0x3f
	.zero		1


	//   ....[73]....
        /*0548*/ 	.word	0x00005120
        /*054c*/ 	.word	0x00000002
        /*0550*/ 	.word	0x000001f8
        /*0554*/ 	.short	0x0101
        /*0556*/ 	.byte	0x3f
	.zero		1


	//   ....[74]....
        /*0558*/ 	.word	0x00005890
        /*055c*/ 	.word	0x00000007
        /*0560*/ 	.word	0x00000000
        /*0564*/ 	.short	0x010a
        /*0566*/ 	.byte	0x3f
	.zero		1


	//   ....[75]....
        /*0568*/ 	.word	0x00005910
        /*056c*/ 	.word	0x00000009
        /*0570*/ 	.word	0x00000000
        /*0574*/ 	.short	0x010a
        /*0576*/ 	.byte	0x3f
	.zero		1


	//   ....[76]....
        /*0578*/ 	.word	0x000059a0
        /*057c*/ 	.word	0x00000006
        /*0580*/ 	.word	0x00000000
        /*0584*/ 	.short	0x010a
        /*0586*/ 	.byte	0x3f
	.zero		1


	//   ....[77]....
        /*0588*/ 	.word	0x00005a30
        /*058c*/ 	.word	0x00000009
        /*0590*/ 	.word	0x00000000
        /*0594*/ 	.short	0x010a
        /*0596*/ 	.byte	0x3f
	.zero		1


	//   ....[78]....
        /*0598*/ 	.word	0x00005ac0
        /*059c*/ 	.word	0x00000006
        /*05a0*/ 	.word	0x00000000
        /*05a4*/ 	.short	0x010a
        /*05a6*/ 	.byte	0x3f
	.zero		1


	//   ....[79]....
        /*05a8*/ 	.word	0x00005b50
        /*05ac*/ 	.word	0x00000009
        /*05b0*/ 	.word	0x00000000
        /*05b4*/ 	.short	0x010a
        /*05b6*/ 	.byte	0x3f
	.zero		1


	//   ....[80]....
        /*05b8*/ 	.word	0x00005be0
        /*05bc*/ 	.word	0x00000006
        /*05c0*/ 	.word	0x00000000
        /*05c4*/ 	.short	0x010a
        /*05c6*/ 	.byte	0x3f
	.zero		1


	//   ....[81]....
        /*05c8*/ 	.word	0x00005c70
        /*05cc*/ 	.word	0x00000009
        /*05d0*/ 	.word	0x00000000
        /*05d4*/ 	.short	0x010a
        /*05d6*/ 	.byte	0x3f
	.zero		1


	//   ....[82]....
        /*05d8*/ 	.word	0x00005d00
        /*05dc*/ 	.word	0x00000006
        /*05e0*/ 	.word	0x00000000
        /*05e4*/ 	.short	0x010a
        /*05e6*/ 	.byte	0x3f
	.zero		1


	//   ....[83]....
        /*05e8*/ 	.word	0x00005d90
        /*05ec*/ 	.word	0x00000009
        /*05f0*/ 	.word	0x00000000
        /*05f4*/ 	.short	0x010a
        /*05f6*/ 	.byte	0x3f
	.zero		1


	//   ....[84]....
        /*05f8*/ 	.word	0x00005e20
        /*05fc*/ 	.word	0x00000006
        /*0600*/ 	.word	0x00000000
        /*0604*/ 	.short	0x010a
        /*0606*/ 	.byte	0x3f
	.zero		1


	//   ....[85]....
        /*0608*/ 	.word	0x00005eb0
        /*060c*/ 	.word	0x00000009
        /*0610*/ 	.word	0x00000000
        /*0614*/ 	.short	0x010a
        /*0616*/ 	.byte	0x3f
	.zero		1


	//   ....[86]....
        /*0618*/ 	.word	0x00005f40
        /*061c*/ 	.word	0x00000006
        /*0620*/ 	.word	0x00000000
        /*0624*/ 	.short	0x010a
        /*0626*/ 	.byte	0x3f
	.zero		1


	//   ....[87]....
        /*0628*/ 	.word	0x00005fd0
        /*062c*/ 	.word	0x00000009
        /*0630*/ 	.word	0x00000000
        /*0634*/ 	.short	0x010a
        /*0636*/ 	.byte	0x3f
	.zero		1


	//   ....[88]....
        /*0638*/ 	.word	0x00006060
        /*063c*/ 	.word	0x00000006
        /*0640*/ 	.word	0x00000000
        /*0644*/ 	.short	0x010a
        /*0646*/ 	.byte	0x3f
	.zero		1


	//   ....[89]....
        /*0648*/ 	.word	0x000060f0
        /*064c*/ 	.word	0x00000009
        /*0650*/ 	.word	0x00000000
        /*0654*/ 	.short	0x010a
        /*0656*/ 	.byte	0x3f
	.zero		1


	//   ....[90]....
        /*0658*/ 	.word	0x00006180
        /*065c*/ 	.word	0x00000006
        /*0660*/ 	.word	0x00000000
        /*0664*/ 	.short	0x010a
        /*0666*/ 	.byte	0x3f
	.zero		1


	//   ....[91]....
        /*0668*/ 	.word	0x00006210
        /*066c*/ 	.word	0x00000009
        /*0670*/ 	.word	0x00000000
        /*0674*/ 	.short	0x010a
        /*0676*/ 	.byte	0x3f
	.zero		1


	//   ....[92]....
        /*0678*/ 	.word	0x000062a0
        /*067c*/ 	.word	0x00000006
        /*0680*/ 	.word	0x00000000
        /*0684*/ 	.short	0x010a
        /*0686*/ 	.byte	0x3f
	.zero		1


	//   ....[93]....
        /*0688*/ 	.word	0x00006330
        /*068c*/ 	.word	0x00000009
        /*0690*/ 	.word	0x00000000
        /*0694*/ 	.short	0x010a
        /*0696*/ 	.byte	0x3f
	.zero		1


	//   ....[94]....
        /*0698*/ 	.word	0x000063c0
        /*069c*/ 	.word	0x00000006
        /*06a0*/ 	.word	0x00000000
        /*06a4*/ 	.short	0x010a
        /*06a6*/ 	.byte	0x3f
	.zero		1


	//   ....[95]....
        /*06a8*/ 	.word	0x00006450
        /*06ac*/ 	.word	0x00000009
        /*06b0*/ 	.word	0x00000000
        /*06b4*/ 	.short	0x010a
        /*06b6*/ 	.byte	0x3f
	.zero		1


	//   ....[96]....
        /*06b8*/ 	.word	0x000064e0
        /*06bc*/ 	.word	0x00000006
        /*06c0*/ 	.word	0x00000000
        /*06c4*/ 	.short	0x010a
        /*06c6*/ 	.byte	0x3f
	.zero		1


	//   ....[97]....
        /*06c8*/ 	.word	0x00006570
        /*06cc*/ 	.word	0x00000009
        /*06d0*/ 	.word	0x00000000
        /*06d4*/ 	.short	0x010a
        /*06d6*/ 	.byte	0x3f
	.zero		1


	//   ....[98]....
        /*06d8*/ 	.word	0x00006600
        /*06dc*/ 	.word	0x00000006
        /*06e0*/ 	.word	0x00000000
        /*06e4*/ 	.short	0x010a
        /*06e6*/ 	.byte	0x3f
	.zero		1


	//   ....[99]....
        /*06e8*/ 	.word	0x00006690
        /*06ec*/ 	.word	0x00000009
        /*06f0*/ 	.word	0x00000000
        /*06f4*/ 	.short	0x010a
        /*06f6*/ 	.byte	0x3f
	.zero		1


	//   ....[100]....
        /*06f8*/ 	.word	0x00006720
        /*06fc*/ 	.word	0x00000006
        /*0700*/ 	.word	0x00000000
        /*0704*/ 	.short	0x010a
        /*0706*/ 	.byte	0x3f
	.zero		1


	//   ....[101]....
        /*0708*/ 	.word	0x000067b0
        /*070c*/ 	.word	0x00000003
        /*0710*/ 	.word	0x00000000
        /*0714*/ 	.short	0x010a
        /*0716*/ 	.byte	0x3f
	.zero		1


	//   ....[102]....
        /*0718*/ 	.word	0x00006810
        /*071c*/ 	.word	0x0000003f
        /*0720*/ 	.word	0x00000000
        /*0724*/ 	.short	0x010a
        /*0726*/ 	.byte	0x3f
	.zero		1


	//   ....[103]....
        /*0728*/ 	.word	0x00006860
        /*072c*/ 	.word	0x00000003
        /*0730*/ 	.word	0x00000000
        /*0734*/ 	.short	0x010a
        /*0736*/ 	.byte	0x3f
	.zero		1


	//   ....[104]....
        /*0738*/ 	.word	0x000068c0
        /*073c*/ 	.word	0x00000004
        /*0740*/ 	.word	0x00000000
        /*0744*/ 	.short	0x010a
        /*0746*/ 	.byte	0x3f
	.zero		1


	//   ....[105]....
        /*0748*/ 	.word	0x00006910
        /*074c*/ 	.word	0x0000003f
        /*0750*/ 	.word	0x00000010
        /*0754*/ 	.short	0x010a
        /*0756*/ 	.byte	0x3f
	.zero		1


	//   ....[106]....
        /*0758*/ 	.word	0x000069e0
        /*075c*/ 	.word	0x0000000a
        /*0760*/ 	.word	0x000000e0
        /*0764*/ 	.short	0x010a
        /*0766*/ 	.byte	0x3f
	.zero		1


	//   ....[107]....
        /*0768*/ 	.word	0x00006ab0
        /*076c*/ 	.word	0x00000007
        /*0770*/ 	.word	0x00000000
        /*0774*/ 	.short	0x010a
        /*0776*/ 	.byte	0x3f
	.zero		1


	//   ....[108]....
        /*0778*/ 	.word	0x00006b00
        /*077c*/ 	.word	0x00000009
        /*0780*/ 	.word	0x00000000
        /*0784*/ 	.short	0x010a
        /*0786*/ 	.byte	0x3f
	.zero		1


	//   ....[109]....
        /*0788*/ 	.word	0x00006b50
        /*078c*/ 	.word	0x00000006
        /*0790*/ 	.word	0x00000000
        /*0794*/ 	.short	0x010a
        /*0796*/ 	.byte	0x3f
	.zero		1


	//   ....[110]....
        /*0798*/ 	.word	0x00006ba0
        /*079c*/ 	.word	0x00000009
        /*07a0*/ 	.word	0x00000000
        /*07a4*/ 	.short	0x010a
        /*07a6*/ 	.byte	0x3f
	.zero		1


	//   ....[111]....
        /*07a8*/ 	.word	0x00006bf0
        /*07ac*/ 	.word	0x00000006
        /*07b0*/ 	.word	0x00000000
        /*07b4*/ 	.short	0x010a
        /*07b6*/ 	.byte	0x3f
	.zero		1


	//   ....[112]....
        /*07b8*/ 	.word	0x00006c40
        /*07bc*/ 	.word	0x00000009
        /*07c0*/ 	.word	0x00000000
        /*07c4*/ 	.short	0x010a
        /*07c6*/ 	.byte	0x3f
	.zero		1


	//   ....[113]....
        /*07c8*/ 	.word	0x00006c90
        /*07cc*/ 	.word	0x00000006
        /*07d0*/ 	.word	0x00000000
        /*07d4*/ 	.short	0x010a
        /*07d6*/ 	.byte	0x3f
	.zero		1


	//   ....[114]....
        /*07d8*/ 	.word	0x00006ce0
        /*07dc*/ 	.word	0x00000009
        /*07e0*/ 	.word	0x00000000
        /*07e4*/ 	.short	0x010a
        /*07e6*/ 	.byte	0x3f
	.zero		1


	//   ....[115]....
        /*07e8*/ 	.word	0x00006d30
        /*07ec*/ 	.word	0x00000006
        /*07f0*/ 	.word	0x00000000
        /*07f4*/ 	.short	0x010a
        /*07f6*/ 	.byte	0x3f
	.zero		1


	//   ....[116]....
        /*07f8*/ 	.word	0x00006d80
        /*07fc*/ 	.word	0x00000009
        /*0800*/ 	.word	0x00000000
        /*0804*/ 	.short	0x010a
        /*0806*/ 	.byte	0x3f
	.zero		1


	//   ....[117]....
        /*0808*/ 	.word	0x00006dd0
        /*080c*/ 	.word	0x00000006
        /*0810*/ 	.word	0x00000000
        /*0814*/ 	.short	0x010a
        /*0816*/ 	.byte	0x3f
	.zero		1


	//   ....[118]....
        /*0818*/ 	.word	0x00006e20
        /*081c*/ 	.word	0x00000009
        /*0820*/ 	.word	0x00000000
        /*0824*/ 	.short	0x010a
        /*0826*/ 	.byte	0x3f
	.zero		1


	//   ....[119]....
        /*0828*/ 	.word	0x00006e70
        /*082c*/ 	.word	0x00000006
        /*0830*/ 	.word	0x00000000
        /*0834*/ 	.short	0x010a
        /*0836*/ 	.byte	0x3f
	.zero		1


	//   ....[120]....
        /*0838*/ 	.word	0x00006ec0
        /*083c*/ 	.word	0x00000009
        /*0840*/ 	.word	0x00000000
        /*0844*/ 	.short	0x010a
        /*0846*/ 	.byte	0x3f
	.zero		1


	//   ....[121]....
        /*0848*/ 	.word	0x00006f10
        /*084c*/ 	.word	0x00000006
        /*0850*/ 	.word	0x00000000
        /*0854*/ 	.short	0x010a
        /*0856*/ 	.byte	0x3f
	.zero		1


	//   ....[122]....
        /*0858*/ 	.word	0x00006f60
        /*085c*/ 	.word	0x00000009
        /*0860*/ 	.word	0x00000000
        /*0864*/ 	.short	0x010a
        /*0866*/ 	.byte	0x3f
	.zero		1


	//   ....[123]....
        /*0868*/ 	.word	0x00006fb0
        /*086c*/ 	.word	0x00000006
        /*0870*/ 	.word	0x00000000
        /*0874*/ 	.short	0x010a
        /*0876*/ 	.byte	0x3f
	.zero		1


	//   ....[124]....
        /*0878*/ 	.word	0x00007000
        /*087c*/ 	.word	0x00000009
        /*0880*/ 	.word	0x00000000
        /*0884*/ 	.short	0x010a
        /*0886*/ 	.byte	0x3f
	.zero		1


	//   ....[125]....
        /*0888*/ 	.word	0x00007050
        /*088c*/ 	.word	0x00000006
        /*0890*/ 	.word	0x00000000
        /*0894*/ 	.short	0x010a
        /*0896*/ 	.byte	0x3f
	.zero		1


	//   ....[126]....
        /*0898*/ 	.word	0x000070a0
        /*089c*/ 	.word	0x00000009
        /*08a0*/ 	.word	0x00000000
        /*08a4*/ 	.short	0x010a
        /*08a6*/ 	.byte	0x3f
	.zero		1


	//   ....[127]....
        /*08a8*/ 	.word	0x000070f0
        /*08ac*/ 	.word	0x00000006
        /*08b0*/ 	.word	0x00000000
        /*08b4*/ 	.short	0x010a
        /*08b6*/ 	.byte	0x3f
	.zero		1


	//   ....[128]....
        /*08b8*/ 	.word	0x00007140
        /*08bc*/ 	.word	0x00000009
        /*08c0*/ 	.word	0x00000000
        /*08c4*/ 	.short	0x010a
        /*08c6*/ 	.byte	0x3f
	.zero		1


	//   ....[129]....
        /*08c8*/ 	.word	0x00007190
        /*08cc*/ 	.word	0x00000006
        /*08d0*/ 	.word	0x00000000
        /*08d4*/ 	.short	0x010a
        /*08d6*/ 	.byte	0x3f
	.zero		1


	//   ....[130]....
        /*08d8*/ 	.word	0x000071e0
        /*08dc*/ 	.word	0x00000009
        /*08e0*/ 	.word	0x00000000
        /*08e4*/ 	.short	0x010a
        /*08e6*/ 	.byte	0x3f
	.zero		1


	//   ....[131]....
        /*08e8*/ 	.word	0x00007230
        /*08ec*/ 	.word	0x00000006
        /*08f0*/ 	.word	0x00000000
        /*08f4*/ 	.short	0x010a
        /*08f6*/ 	.byte	0x3f
	.zero		1


	//   ....[132]....
        /*08f8*/ 	.word	0x00007280
        /*08fc*/ 	.word	0x00000009
        /*0900*/ 	.word	0x00000000
        /*0904*/ 	.short	0x010a
        /*0906*/ 	.byte	0x3f
	.zero		1


	//   ....[133]....
        /*0908*/ 	.word	0x000072d0
        /*090c*/ 	.word	0x00000006
        /*0910*/ 	.word	0x00000000
        /*0914*/ 	.short	0x010a
        /*0916*/ 	.byte	0x3f
	.zero		1


	//----- nvinfo : EIATTR_NUM_MBARRIERS
	.align		4
.L_37:
        /*0918*/ 	.byte	0x03, 0x38
        /*091a*/ 	.short	0x003e


	//----- nvinfo : EIATTR_EXIT_INSTR_OFFSETS
	.align		4
        /*091c*/ 	.byte	0x04, 0x1c
        /*091e*/ 	.short	(.L_39 - .L_38)


	//   ....[0]....
.L_38:
        /*0920*/ 	.word	0x000014b0


	//   ....[1]....
        /*0924*/ 	.word	0x00001510


	//   ....[2]....
        /*0928*/ 	.word	0x00004ac0


	//   ....[3]....
        /*092c*/ 	.word	0x00004af0


	//   ....[4]....
        /*0930*/ 	.word	0x00006800


	//----- nvinfo : EIATTR_MAX_THREADS
	.align		4
.L_39:
        /*0934*/ 	.byte	0x04, 0x05
        /*0936*/ 	.short	(.L_41 - .L_40)
.L_40:
        /*0938*/ 	.word	0x00000180
        /*093c*/ 	.word	0x00000001
        /*0940*/ 	.word	0x00000001


	//----- nvinfo : EIATTR_CRS_STACK_SIZE
	.align		4
.L_41:
        /*0944*/ 	.byte	0x04, 0x1e
        /*0946*/ 	.short	(.L_43 - .L_42)
.L_42:
        /*0948*/ 	.word	0x00000000


	//----- nvinfo : EIATTR_CBANK_PARAM_SIZE
	.align		4
.L_43:
        /*094c*/ 	.byte	0x03, 0x19
        /*094e*/ 	.short	0x0470


	//----- nvinfo : EIATTR_PARAM_CBANK
	.align		4
        /*0950*/ 	.byte	0x04, 0x0a
        /*0952*/ 	.short	(.L_45 - .L_44)
	.align		4
.L_44:
        /*0954*/ 	.word	index@(.nv.constant0._ZN7cutlass13device_kernelINS_4gemm6kernel13GemmUniversalIN4cute5tupleIJiiiiEEENS1_10collective13CollectiveMmaINS1_34MainloopSm90TmaGmmaWarpSpecializedILi28ENS5_IJNS4_1CILi1EEESB_SB_EEENS1_32KernelTmaWarpSpecializedPingpongEEENS5_IJNSA_ILi64EEESF_NSA_ILi32EEEEEENS_6half_tENS5_IJlSB_lEEESI_NS5_IJSB_llEEENS4_8TiledMMAINS4_8MMA_AtomIJNS4_4SM904GMMA25MMA_64x64x16_F32F16F16_SSILNSO_5MajorE0ELSQ_1ELNSO_7ScaleInE1ELSR_1EEEEEENS4_6LayoutISC_NS5_IJNSA_ILi0EEESV_SV_EEEEENS5_IJNS4_10UnderscoreESY_SY_EEEEENS4_13SM90_TMA_LOADENS4_14ComposedLayoutINS4_7SwizzleILi2ELi4ELi3EEENS4_18smem_ptr_flag_bitsILi16EEENSU_INS5_IJNSA_ILi8EEESG_EEENS5_IJSG_SB_EEEEEEEvNS4_8identityES11_NS12_INS13_ILi3ELi4ELi3EEES16_NSU_INS5_IJSF_S17_EEENS5_IJSB_SF_EEEEEEEvS1C_EENS_8epilogue10collective6detail29Sm90TmaWarpSpecializedAdapterINS1K_15DefaultEpilogueISI_SJ_SJ_NS1J_6thread17LinearCombinationISI_Li1EffLNS1O_9ScaleType4KindE0ELNS_15FloatRoundStyleE2ESI_EENS1_15EpilogueDefaultEEEEEvvEEEEvNT_6ParamsE)
        /*0958*/ 	.short	0x0210
        /*095a*/ 	.short	0x0470


	//----- nvinfo : EIATTR_SW_WAR
	.align		4
.L_45:
        /*095c*/ 	.byte	0x04, 0x36
        /*095e*/ 	.short	(.L_47 - .L_46)
.L_46:
        /*0960*/ 	.word	0x00000008
.L_47:


//--------------------- .nv.callgraph             --------------------------
	.section	.nv.callgraph,"",@"SHT_CUDA_CALLGRAPH"
	.align	4
	.sectionentsize	8
	.align		4
        /*0000*/ 	.word	0x00000000
	.align		4
        /*0004*/ 	.word	0xffffffff
	.align		4
        /*0008*/ 	.word	index@(_ZN7cutlass13device_kernelINS_4gemm6kernel13GemmUniversalIN4cute5tupleIJiiiiEEENS1_10collective13CollectiveMmaINS1_34MainloopSm90TmaGmmaWarpSpecializedILi28ENS5_IJNS4_1CILi1EEESB_SB_EEENS1_32KernelTmaWarpSpecializedPingpongEEENS5_IJNSA_ILi64EEESF_NSA_ILi32EEEEEENS_6half_tENS5_IJlSB_lEEESI_NS5_IJSB_llEEENS4_8TiledMMAINS4_8MMA_AtomIJNS4_4SM904GMMA25MMA_64x64x16_F32F16F16_SSILNSO_5MajorE0ELSQ_1ELNSO_7ScaleInE1ELSR_1EEEEEENS4_6LayoutISC_NS5_IJNSA_ILi0EEESV_SV_EEEEENS5_IJNS4_10UnderscoreESY_SY_EEEEENS4_13SM90_TMA_LOADENS4_14ComposedLayoutINS4_7SwizzleILi2ELi4ELi3EEENS4_18smem_ptr_flag_bitsILi16EEENSU_INS5_IJNSA_ILi8EEESG_EEENS5_IJSG_SB_EEEEEEEvNS4_8identityES11_NS12_INS13_ILi3ELi4ELi3EEES16_NSU_INS5_IJSF_S17_EEENS5_IJSB_SF_EEEEEEEvS1C_EENS_8epilogue10collective6detail29Sm90TmaWarpSpecializedAdapterINS1K_15DefaultEpilogueISI_SJ_SJ_NS1J_6thread17LinearCombinationISI_Li1EffLNS1O_9ScaleType4KindE0ELNS_15FloatRoundStyleE2ESI_EENS1_15EpilogueDefaultEEEEEvvEEEEvNT_6ParamsE)
	.align		4
        /*000c*/ 	.word	index@(__assertfail)
	.align		4
        /*0010*/ 	.word	0x00000000
	.align		4
        /*0014*/ 	.word	0xfffffffe
	.align		4
        /*0018*/ 	.word	0x00000000
	.align		4
        /*001c*/ 	.word	0xfffffffd
	.align		4
        /*0020*/ 	.word	0x00000000
	.align		4
        /*0024*/ 	.word	0xfffffffc


//--------------------- .nv.constant4             --------------------------
	.section	.nv.constant4,"a",@progbits
	.align	8
	.align		8
.nv.constant4:
        /*0000*/ 	.dword	__assertfail
	.align		8
        /*0008*/ 	.dword	__unnamed_1
	.align		8
        /*0010*/ 	.dword	_ZN39_INTERNAL_145250aa_4_k_cu_fe08f91f_28134cuda3std3__45__cpo5beginE
	.align		8
        /*0018*/ 	.dword	_ZN39_INTERNAL_145250aa_4_k_cu_fe08f91f_28134cuda3std3__45__cpo3endE
	.align		8
        /*0020*/ 	.dword	_ZN39_INTERNAL_145250aa_4_k_cu_fe08f91f_28134cuda3std3__45__cpo6cbeginE
	.align		8
        /*0028*/ 	.dword	_ZN39_INTERNAL_145250aa_4_k_cu_fe08f91f_28134cuda3std3__45__cpo4cendE
	.align		8
        /*0030*/ 	.dword	_ZN39_INTERNAL_145250aa_4_k_cu_fe08f91f_28134cuda3std3__441_GLOBAL__N__145250aa_4_k_cu_fe08f91f_28136ignoreE
	.align		8
        /*0038*/ 	.dword	_ZN39_INTERNAL_145250aa_4_k_cu_fe08f91f_28134cuda3std3__419piecewise_constructE
	.align		8
        /*0040*/ 	.dword	_ZN39_INTERNAL_145250aa_4_k_cu_fe08f91f_28134cuda3std3__48in_placeE
	.align		8
        /*0048*/ 	.dword	_ZN39_INTERNAL_145250aa_4_k_cu_fe08f91f_28134cuda3std6ranges3__45__cpo4swapE
	.align		8
        /*0050*/ 	.dword	_ZN39_INTERNAL_145250aa_4_k_cu_fe08f91f_28134cuda3std6ranges3__45__cpo9iter_moveE
	.align		8
        /*0058*/ 	.dword	_ZN39_INTERNAL_145250aa_4_k_cu_fe08f91f_28134cute7productE
	.align		8
        /*0060*/ 	.dword	_ZN39_INTERNAL_145250aa_4_k_cu_fe08f91f_28134cute1_E
	.align		8
        /*0068*/ 	.dword	$str$22
	.align		8
        /*0070*/ 	.dword	$str$23


//--------------------- .text._ZN7cutlass13device_kernelINS_4gemm6kernel13GemmUniversalIN4cute5tupleIJiiiiEEENS1_10collective13CollectiveMmaINS1_34MainloopSm90TmaGmmaWarpSpecializedILi28ENS5_IJNS4_1CILi1EEESB_SB_EEENS1_32KernelTmaWarpSpecializedPingpongEEENS5_IJNSA_ILi64EEESF_NSA_ILi32EEEEEENS_6half_tENS5_IJlSB_lEEESI_NS5_IJSB_llEEENS4_8TiledMMAINS4_8MMA_AtomIJNS4_4SM904GMMA25MMA_64x64x16_F32F16F16_SSILNSO_5MajorE0ELSQ_1ELNSO_7ScaleInE1ELSR_1EEEEEENS4_6LayoutISC_NS5_IJNSA_ILi0EEESV_SV_EEEEENS5_IJNS4_10UnderscoreESY_SY_EEEEENS4_13SM90_TMA_LOADENS4_14ComposedLayoutINS4_7SwizzleILi2ELi4ELi3EEENS4_18smem_ptr_flag_bitsILi16EEENSU_INS5_IJNSA_ILi8EEESG_EEENS5_IJSG_SB_EEEEEEEvNS4_8identityES11_NS12_INS13_ILi3ELi4ELi3EEES16_NSU_INS5_IJSF_S17_EEENS5_IJSB_SF_EEEEEEEvS1C_EENS_8epilogue10collective6detail29Sm90TmaWarpSpecializedAdapterINS1K_15DefaultEpilogueISI_SJ_SJ_NS1J_6thread17LinearCombinationISI_Li1EffLNS1O_9ScaleType4KindE0ELNS_15FloatRoundStyleE2ESI_EENS1_15EpilogueDefaultEEEEEvvEEEEvNT_6ParamsE --------------------------
	.section	.text._ZN7cutlass13device_kernelINS_4gemm6kernel13GemmUniversalIN4cute5tupleIJiiiiEEENS1_10collective13CollectiveMmaINS1_34MainloopSm90TmaGmmaWarpSpecializedILi28ENS5_IJNS4_1CILi1EEESB_SB_EEENS1_32KernelTmaWarpSpecializedPingpongEEENS5_IJNSA_ILi64EEESF_NSA_ILi32EEEEEENS_6half_tENS5_IJlSB_lEEESI_NS5_IJSB_llEEENS4_8TiledMMAINS4_8MMA_AtomIJNS4_4SM904GMMA25MMA_64x64x16_F32F16F16_SSILNSO_5MajorE0ELSQ_1ELNSO_7ScaleInE1ELSR_1EEEEEENS4_6LayoutISC_NS5_IJNSA_ILi0EEESV_SV_EEEEENS5_IJNS4_10UnderscoreESY_SY_EEEEENS4_13SM90_TMA_LOADENS4_14ComposedLayoutINS4_7SwizzleILi2ELi4ELi3EEENS4_18smem_ptr_flag_bitsILi16EEENSU_INS5_IJNSA_ILi8EEESG_EEENS5_IJSG_SB_EEEEEEEvNS4_8identityES11_NS12_INS13_ILi3ELi4ELi3EEES16_NSU_INS5_IJSF_S17_EEENS5_IJSB_SF_EEEEEEEvS1C_EENS_8epilogue10collective6detail29Sm90TmaWarpSpecializedAdapterINS1K_15DefaultEpilogueISI_SJ_SJ_NS1J_6thread17LinearCombinationISI_Li1EffLNS1O_9ScaleType4KindE0ELNS_15FloatRoundStyleE2ESI_EENS1_15EpilogueDefaultEEEEEvvEEEEvNT_6ParamsE,"ax",@progbits
	.align	128
.text._ZN7cutlass13device_kernelINS_4gemm6kernel13GemmUniversalIN4cute5tupleIJiiiiEEENS1_10collective13CollectiveMmaINS1_34MainloopSm90TmaGmmaWarpSpecializedILi28ENS5_IJNS4_1CILi1EEESB_SB_EEENS1_32KernelTmaWarpSpecializedPingpongEEENS5_IJNSA_ILi64EEESF_NSA_ILi32EEEEEENS_6half_tENS5_IJlSB_lEEESI_NS5_IJSB_llEEENS4_8TiledMMAINS4_8MMA_AtomIJNS4_4SM904GMMA25MMA_64x64x16_F32F16F16_SSILNSO_5MajorE0ELSQ_1ELNSO_7ScaleInE1ELSR_1EEEEEENS4_6LayoutISC_NS5_IJNSA_ILi0EEESV_SV_EEEEENS5_IJNS4_10UnderscoreESY_SY_EEEEENS4_13SM90_TMA_LOADENS4_14ComposedLayoutINS4_7SwizzleILi2ELi4ELi3EEENS4_18smem_ptr_flag_bitsILi16EEENSU_INS5_IJNSA_ILi8EEESG_EEENS5_IJSG_SB_EEEEEEEvNS4_8identityES11_NS12_INS13_ILi3ELi4ELi3EEES16_NSU_INS5_IJSF_S17_EEENS5_IJSB_SF_EEEEEEEvS1C_EENS_8epilogue10collective6detail29Sm90TmaWarpSpecializedAdapterINS1K_15DefaultEpilogueISI_SJ_SJ_NS1J_6thread17LinearCombinationISI_Li1EffLNS1O_9ScaleType4KindE0ELNS_15FloatRoundStyleE2ESI_EENS1_15EpilogueDefaultEEEEEvvEEEEvNT_6ParamsE:
        .type           _ZN7cutlass13device_kernelINS_4gemm6kernel13GemmUniversalIN4cute5tupleIJiiiiEEENS1_10collective13CollectiveMmaINS1_34MainloopSm90TmaGmmaWarpSpecializedILi28ENS5_IJNS4_1CILi1EEESB_SB_EEENS1_32KernelTmaWarpSpecializedPingpongEEENS5_IJNSA_ILi64EEESF_NSA_ILi32EEEEEENS_6half_tENS5_IJlSB_lEEESI_NS5_IJSB_llEEENS4_8TiledMMAINS4_8MMA_AtomIJNS4_4SM904GMMA25MMA_64x64x16_F32F16F16_SSILNSO_5MajorE0ELSQ_1ELNSO_7ScaleInE1ELSR_1EEEEEENS4_6LayoutISC_NS5_IJNSA_ILi0EEESV_SV_EEEEENS5_IJNS4_10UnderscoreESY_SY_EEEEENS4_13SM90_TMA_LOADENS4_14ComposedLayoutINS4_7SwizzleILi2ELi4ELi3EEENS4_18smem_ptr_flag_bitsILi16EEENSU_INS5_IJNSA_ILi8EEESG_EEENS5_IJSG_SB_EEEEEEEvNS4_8identityES11_NS12_INS13_ILi3ELi4ELi3EEES16_NSU_INS5_IJSF_S17_EEENS5_IJSB_SF_EEEEEEEvS1C_EENS_8epilogue10collective6detail29Sm90TmaWarpSpecializedAdapterINS1K_15DefaultEpilogueISI_SJ_SJ_NS1J_6thread17LinearCombinationISI_Li1EffLNS1O_9ScaleType4KindE0ELNS_15FloatRoundStyleE2ESI_EENS1_15EpilogueDefaultEEEEEvvEEEEvNT_6ParamsE,@function
        .size           _ZN7cutlass13device_kernelINS_4gemm6kernel13GemmUniversalIN4cute5tupleIJiiiiEEENS1_10collective13CollectiveMmaINS1_34MainloopSm90TmaGmmaWarpSpecializedILi28ENS5_IJNS4_1CILi1EEESB_SB_EEENS1_32KernelTmaWarpSpecializedPingpongEEENS5_IJNSA_ILi64EEESF_NSA_ILi32EEEEEENS_6half_tENS5_IJlSB_lEEESI_NS5_IJSB_llEEENS4_8TiledMMAINS4_8MMA_AtomIJNS4_4SM904GMMA25MMA_64x64x16_F32F16F16_SSILNSO_5MajorE0ELSQ_1ELNSO_7ScaleInE1ELSR_1EEEEEENS4_6LayoutISC_NS5_IJNSA_ILi0EEESV_SV_EEEEENS5_IJNS4_10UnderscoreESY_SY_EEEEENS4_13SM90_TMA_LOADENS4_14ComposedLayoutINS4_7SwizzleILi2ELi4ELi3EEENS4_18smem_ptr_flag_bitsILi16EEENSU_INS5_IJNSA_ILi8EEESG_EEENS5_IJSG_SB_EEEEEEEvNS4_8identityES11_NS12_INS13_ILi3ELi4ELi3EEES16_NSU_INS5_IJSF_S17_EEENS5_IJSB_SF_EEEEEEEvS1C_EENS_8epilogue10collective6detail29Sm90TmaWarpSpecializedAdapterINS1K_15DefaultEpilogueISI_SJ_SJ_NS1J_6thread17LinearCombinationISI_Li1EffLNS1O_9ScaleType4KindE0ELNS_15FloatRoundStyleE2ESI_EENS1_15EpilogueDefaultEEEEEvvEEEEvNT_6ParamsE,(.L_x_182 - _ZN7cutlass13device_kernelINS_4gemm6kernel13GemmUniversalIN4cute5tupleIJiiiiEEENS1_10collective13CollectiveMmaINS1_34MainloopSm90TmaGmmaWarpSpecializedILi28ENS5_IJNS4_1CILi1EEESB_SB_EEENS1_32KernelTmaWarpSpecializedPingpongEEENS5_IJNSA_ILi64EEESF_NSA_ILi32EEEEEENS_6half_tENS5_IJlSB_lEEESI_NS5_IJSB_llEEENS4_8TiledMMAINS4_8MMA_AtomIJNS4_4SM904GMMA25MMA_64x64x16_F32F16F16_SSILNSO_5MajorE0ELSQ_1ELNSO_7ScaleInE1ELSR_1EEEEEENS4_6LayoutISC_NS5_IJNSA_ILi0EEESV_SV_EEEEENS5_IJNS4_10UnderscoreESY_SY_EEEEENS4_13SM90_TMA_LOADENS4_14ComposedLayoutINS4_7SwizzleILi2ELi4ELi3EEENS4_18smem_ptr_flag_bitsILi16EEENSU_INS5_IJNSA_ILi8EEESG_EEENS5_IJSG_SB_EEEEEEEvNS4_8identityES11_NS12_INS13_ILi3ELi4ELi3EEES16_NSU_INS5_IJSF_S17_EEENS5_IJSB_SF_EEEEEEEvS1C_EENS_8epilogue10collective6detail29Sm90TmaWarpSpecializedAdapterINS1K_15DefaultEpilogueISI_SJ_SJ_NS1J_6thread17LinearCombinationISI_Li1EffLNS1O_9ScaleType4KindE0ELNS_15FloatRoundStyleE2ESI_EENS1_15EpilogueDefaultEEEEEvvEEEEvNT_6ParamsE)
        .other          _ZN7cutlass13device_kernelINS_4gemm6kernel13GemmUniversalIN4cute5tupleIJiiiiEEENS1_10collective13CollectiveMmaINS1_34MainloopSm90TmaGmmaWarpSpecializedILi28ENS5_IJNS4_1CILi1EEESB_SB_EEENS1_32KernelTmaWarpSpecializedPingpongEEENS5_IJNSA_ILi64EEESF_NSA_ILi32EEEEEENS_6half_tENS5_IJlSB_lEEESI_NS5_IJSB_llEEENS4_8TiledMMAINS4_8MMA_AtomIJNS4_4SM904GMMA25MMA_64x64x16_F32F16F16_SSILNSO_5MajorE0ELSQ_1ELNSO_7ScaleInE1ELSR_1EEEEEENS4_6LayoutISC_NS5_IJNSA_ILi0EEESV_SV_EEEEENS5_IJNS4_10UnderscoreESY_SY_EEEEENS4_13SM90_TMA_LOADENS4_14ComposedLayoutINS4_7SwizzleILi2ELi4ELi3EEENS4_18smem_ptr_flag_bitsILi16EEENSU_INS5_IJNSA_ILi8EEESG_EEENS5_IJSG_SB_EEEEEEEvNS4_8identityES11_NS12_INS13_ILi3ELi4ELi3EEES16_NSU_INS5_IJSF_S17_EEENS5_IJSB_SF_EEEEEEEvS1C_EENS_8epilogue10collective6detail29Sm90TmaWarpSpecializedAdapterINS1K_15DefaultEpilogueISI_SJ_SJ_NS1J_6thread17LinearCombinationISI_Li1EffLNS1O_9ScaleType4KindE0ELNS_15FloatRoundStyleE2ESI_EENS1_15EpilogueDefaultEEEEEvvEEEEvNT_6ParamsE,@"STO_CUDA_ENTRY STV_DEFAULT"
_ZN7cutlass13device_kernelINS_4gemm6kernel13GemmUniversalIN4cute5tupleIJiiiiEEENS1_10collective13CollectiveMmaINS1_34MainloopSm90TmaGmmaWarpSpecializedILi28ENS5_IJNS4_1CILi1EEESB_SB_EEENS1_32KernelTmaWarpSpecializedPingpongEEENS5_IJNSA_ILi64EEESF_NSA_ILi32EEEEEENS_6half_tENS5_IJlSB_lEEESI_NS5_IJSB_llEEENS4_8TiledMMAINS4_8MMA_AtomIJNS4_4SM904GMMA25MMA_64x64x16_F32F16F16_SSILNSO_5MajorE0ELSQ_1ELNSO_7ScaleInE1ELSR_1EEEEEENS4_6LayoutISC_NS5_IJNSA_ILi0EEESV_SV_EEEEENS5_IJNS4_10UnderscoreESY_SY_EEEEENS4_13SM90_TMA_LOADENS4_14ComposedLayoutINS4_7SwizzleILi2ELi4ELi3EEENS4_18smem_ptr_flag_bitsILi16EEENSU_INS5_IJNSA_ILi8EEESG_EEENS5_IJSG_SB_EEEEEEEvNS4_8identityES11_NS12_INS13_ILi3ELi4ELi3EEES16_NSU_INS5_IJSF_S17_EEENS5_IJSB_SF_EEEEEEEvS1C_EENS_8epilogue10collective6detail29Sm90TmaWarpSpecializedAdapterINS1K_15DefaultEpilogueISI_SJ_SJ_NS1J_6thread17LinearCombinationISI_Li1EffLNS1O_9ScaleType4KindE0ELNS_15FloatRoundStyleE2ESI_EENS1_15EpilogueDefaultEEEEEvvEEEEvNT_6ParamsE:
[----:B------:R-:W0:Y:S02]  /*0000*/  LDC R1, c[0x0][0x28] ;  /* 0x00000a00ff017b82 */ /* 0x000e240000000800 */
[----:B0-----:R-:W-:Y:S01]  /*0010*/  VIADD R1, R1, 0xfffffff8 ;  /* 0xfffffff801017836 */ /* 0x001fe20000000000 */
[----:B------:R-:W0:Y:S01]  /*0020*/  S2R R4, SR_TID.X ;  /* 0x0000000000047919 */ /* 0x000e220000002100 */
[----:B------:R-:W-:Y:S01]  /*0030*/  ELECT P0, URZ, PT ;  /* 0x00000000003f782f */ /* 0x000fe20003800000 */
[----:B------:R-:W-:Y:S01]  /*0040*/  BSSY B0, `(.L_x_0) ;  /* 0x000000f000007945 */ /* 0x000fe20003800000 */
[--C-:B0-----:R-:W-:Y:S02]  /*0050*/  SHF.R.U32.HI R0, RZ, 0x5, R4.reuse ;  /* 0x00000005ff007819 */ /* 0x101fe40000011604 */
[----:B------:R-:W-:-:S03]  /*0060*/  SHF.R.U32.HI R5, RZ, 0x7, R4 ;  /* 0x00000007ff057819 */ /* 0x000fc60000011604 */
[----:B------:R-:W0:Y:S04]  /*0070*/  SHFL.IDX PT, R2, R0, RZ, 0x1f ;  /* 0x00001fff00027589 */ /* 0x000e2800000e0000 */
[----:B------:R1:W2:Y:S01]  /*0080*/  SHFL.IDX PT, R8, R5, RZ, 0x1f ;  /* 0x00001fff05087589 */ /* 0x0002a200000e0000 */
[----:B0-----:R-:W-:-:S13]  /*0090*/  ISETP.NE.OR P0, PT, R2, RZ, !P0 ;  /* 0x000000ff0200720c */ /* 0x001fda0004705670 */
[----:B-12---:R-:W-:Y:S05]  /*00a0*/  @P0 BRA `(.L_x_1) ;  /* 0x0000000000200947 */ /* 0x006fea0003800000 */
[----:B------:R-:W-:Y:S02]  /*00b0*/  ULDC.64 UR4, c[0x0][0x198] ;  /* 0x0000660000047ab9 */ /* 0x000fe40000000a00 */
[----:B------:R-:W-:Y:S02]  /*00c0*/  UIADD3 UR6, UP0, UR4, 0xf0, URZ ;  /* 0x000000f004067890 */ /* 0x000fe4000ff1e03f */
[----:B------:R-:W-:Y:S02]  /*00d0*/  UIADD3 UR4, UP1, UR4, 0x1f0, URZ ;  /* 0x000001f004047890 */ /* 0x000fe4000ff3e03f */
[----:B------:R-:W-:Y:S02]  /*00e0*/  UIADD3.X UR7, URZ, UR5, URZ, UP0, !UPT ;  /* 0x000000053f077290 */ /* 0x000fe400087fe43f */
[----:B------:R-:W-:-:S07]  /*00f0*/  UIADD3.X UR5, URZ, UR5, URZ, UP1, !UPT ;  /* 0x000000053f057290 */ /* 0x000fce0008ffe43f */
[----:B------:R0:W-:Y:S02]  /*0100*/  UTMACCTL.PF [UR6] ;  /* 0x00000000060079b9 */ /* 0x0001e40008040000 */
[----:B------:R0:W-:Y:S02]  /*0110*/  UTMACCTL.PF [UR4] ;  /* 0x00000000040079b9 */ /* 0x0001e40008040000 */
[----:B0-----:R-:W-:Y:S01]  /*0120*/  NOP ;  /* 0x0000000000007918 */ /* 0x001fe20000000000 */
.L_x_1:
[----:B------:R-:W-:Y:S05]  /*0130*/  BSYNC B0 ;  /* 0x0000000000007941 */ /* 0x000fea0003800000 */
.L_x_0:
[----:B------:R-:W0:Y:S02]  /*0140*/  SHFL.IDX PT, R3, R0, RZ, 0x1f ;  /* 0x00001fff00037589 */ /* 0x000e2400000e0000 */
[----:B0-----:R-:W-:-:S13]  /*0150*/  ISETP.NE.AND P0, PT, R3, RZ, PT ;  /* 0x000000ff0300720c */ /* 0x001fda0003f05270 */
[----:B------:R-:W-:Y:S05]  /*0160*/  @P0 BRA `(.L_x_2) ;  /* 0x0000000400240947 */ /* 0x000fea0003800000 */
[----:B------:R-:W-:Y:S01]  /*0170*/  ELECT P0, URZ, PT ;  /* 0x00000000003f782f */ /* 0x000fe20003800000 */
[----:B------:R-:W-:-:S12]  /*0180*/  BSSY B0, `(.L_x_2) ;  /* 0x0000047000007945 */ /* 0x000fd80003800000 */
[----:B------:R-:W-:Y:S05]  /*0190*/  @!P0 BRA `(.L_x_3) ;  /* 0x0000000400148947 */ /* 0x000fea0003800000 */
[----:B------:R-:W0:Y:S01]  /*01a0*/  S2UR UR8, SR_CgaCtaId ;  /* 0x00000000000879c3 */ /* 0x000e220000008800 */
[----:B------:R-:W-:Y:S01]  /*01b0*/  UMOV UR4, 0x400 ;  /* 0x0000040000047882 */ /* 0x000fe20000000000 */
[----:B------:R-:W-:Y:S01]  /*01c0*/  UMOV UR5, 0x1 ;  /* 0x0000000100057882 */ /* 0x000fe20000000000 */
[----:B------:R-:W-:Y:S02]  /*01d0*/  UMOV UR6, 0x80 ;  /* 0x0000008000067882 */ /* 0x000fe40000000000 */
[----:B------:R-:W-:-:S04]  /*01e0*/  UIADD3 UR6, -UR6, 0x100000, URZ ;  /* 0x0010000006067890 */ /* 0x000fc8000fffe13f */
[----:B------:R-:W-:Y:S02]  /*01f0*/  USHF.L.U32 UR7, UR6, 0xb, URZ ;  /* 0x0000000b06077899 */ /* 0x000fe4000800063f */
[----:B------:R-:W-:Y:S02]  /*0200*/  USHF.L.U32 UR6, UR6, 0x1, URZ ;  /* 0x0000000106067899 */ /* 0x000fe4000800063f */
[----:B0-----:R-:W-:Y:S02]  /*0210*/  ULEA UR8, UR8, UR4, 0x18 ;  /* 0x0000000408087291 */ /* 0x001fe4000f8ec03f */
[----:B------:R-:W-:-:S04]  /*0220*/  UIADD3 UR4, -UR5, 0x100000, URZ ;  /* 0x0010000005047890 */ /* 0x000fc8000fffe13f */
[----:B------:R-:W-:Y:S02]  /*0230*/  USHF.L.U32 UR5, UR4, 0xb, URZ ;  /* 0x0000000b04057899 */ /* 0x000fe4000800063f */
[----:B------:R-:W-:Y:S01]  /*0240*/  USHF.L.U32 UR4, UR4, 0x1, URZ ;  /* 0x0000000104047899 */ /* 0x000fe2000800063f */
[----:B------:R-:W0:Y:S11]  /*0250*/  FENCE.VIEW.ASYNC.S ;  /* 0x00000000000073c6 */ /* 0x000e360000000000 */
[----:B0-----:R0:W1:Y:S01]  /*0260*/  SYNCS.EXCH.64 URZ, [UR8], UR4 ;  /* 0x00000004083f75b2 */ /* 0x0010620008000100 */
[----:B------:R0:W2:Y:S01]  /*0270*/  SYNCS.EXCH.64 URZ, [UR8+0xe0], UR6 ;  /* 0x0000e006083f75b2 */ /* 0x0000a20008000100 */
[----:B------:R0:W3:Y:S01]  /*0280*/  SYNCS.EXCH.64 URZ, [UR8+0x8], UR4 ;  /* 0x00000804083f75b2 */ /* 0x0000e20008000100 */
[----:B------:R0:W4:Y:S01]  /*0290*/  SYNCS.EXCH.64 URZ, [UR8+0xe8], UR6 ;  /* 0x0000e806083f75b2 */ /* 0x0001220008000100 */
[----:B------:R0:W0:Y:S01]  /*02a0*/  SYNCS.EXCH.64 URZ, [UR8+0x10], UR4 ;  /* 0x00001004083f75b2 */ /* 0x0000220008000100 */
        /* <DEDUP_REMOVED lines=51> */
[----:B-1234-:R-:W-:Y:S01]  /*05e0*/  NOP ;  /* 0x0000000000007918 */ /* 0x01efe20000000000 */
.L_x_3:
[----:B0-----:R-:W-:Y:S05]  /*05f0*/  BSYNC B0 ;  /* 0x0000000000007941 */ /* 0x001fea0003800000 */
.L_x_2:
[----:B------:R-:W0:Y:S01]  /*0600*/  SHFL.IDX PT, R6, R0, RZ, 0x1f ;  /* 0x00001fff00067589 */ /* 0x000e2200000e0000 */
[----:B------:R-:W-:Y:S01]  /*0610*/  ELECT P0, URZ, PT ;  /* 0x00000000003f782f */ /* 0x000fe20003800000 */
[----:B------:R-:W-:Y:S01]  /*0620*/  NOP ;  /* 0x0000000000007918 */ /* 0x000fe20000000000 */
[----:B------:R-:W-:Y:S01]  /*0630*/  ELECT P1, URZ, PT ;  /* 0x00000000003f782f */ /* 0x000fe20003820000 */
[----:B------:R-:W1:Y:S01]  /*0640*/  SHFL.IDX PT, R3, R0, RZ, 0x1f ;  /* 0x00001fff00037589 */ /* 0x000e6200000e0000 */
[----:B------:R-:W-:Y:S01]  /*0650*/  UMOV UR4, 0x20 ;  /* 0x0000002000047882 */ /* 0x000fe20000000000 */
[----:B------:R-:W-:Y:S01]  /*0660*/  UMOV UR11, 0x80 ;  /* 0x00000080000b7882 */ /* 0x000fe20000000000 */
[----:B------:R-:W-:Y:S01]  /*0670*/  NOP ;  /* 0x0000000000007918 */ /* 0x000fe20000000000 */
[C---:B------:R-:W-:Y:S01]  /*0680*/  VIADD R33, R8.reuse, 0xffffffff ;  /* 0xffffffff08217836 */ /* 0x040fe20000000000 */
[----:B------:R-:W2:Y:S01]  /*0690*/  SHFL.IDX PT, R5, R5, RZ, 0x1f ;  /* 0x00001fff05057589 */ /* 0x000ea200000e0000 */
[----:B------:R-:W-:Y:S01]  /*06a0*/  ULDC.64 UR36, c[0x0][0x208] ;  /* 0x0000820000247ab9 */ /* 0x000fe20000000a00 */
[----:B------:R-:W-:-:S02]  /*06b0*/  ISETP.NE.AND P2, PT, R8, RZ, PT ;  /* 0x000000ff0800720c */ /* 0x000fc40003f45270 */
[----:B------:R-:W-:Y:S02]  /*06c0*/  ISETP.GE.U32.AND P3, PT, R33, 0x2, PT ;  /* 0x000000022100780c */ /* 0x000fe40003f66070 */
[----:B0-----:R-:W-:Y:S02]  /*06d0*/  ISETP.NE.OR P0, PT, R6, RZ, !P0 ;  /* 0x000000ff0600720c */ /* 0x001fe40004705670 */
[----:B-1----:R-:W-:Y:S02]  /*06e0*/  ISETP.NE.OR P1, PT, R3, RZ, !P1 ;  /* 0x000000ff0300720c */ /* 0x002fe40004f25670 */
[----:B------:R-:W-:-:S04]  /*06f0*/  SHF.R.S32.HI R3, RZ, 0x1f, R2 ;  /* 0x0000001fff037819 */ /* 0x000fc80000011402 */
[----:B------:R-:W-:-:S05]  /*0700*/  LEA.HI R3, R3, R2, RZ, 0x2 ;  /* 0x0000000203037211 */ /* 0x000fca00078f10ff */
[----:B------:R-:W-:Y:S01]  /*0710*/  VOTEU.ALL UP0, P0 ;  /* 0x00000000003f7886 */ /* 0x000fe20000000000 */
[----:B------:R-:W-:Y:S01]  /*0720*/  LOP3.LUT R3, R3, 0xfffffffc, RZ, 0xc0, !PT ;  /* 0xfffffffc03037812 */ /* 0x000fe200078ec0ff */
[----:B------:R-:W-:-:S03]  /*0730*/  VOTEU.ALL UP1, P1 ;  /* 0x00000000003f7886 */ /* 0x000fc60000820000 */
[----:B------:R-:W0:Y:S01]  /*0740*/  @!UP0 S2UR UR7, SR_CgaCtaId ;  /* 0x00000000000789c3 */ /* 0x000e220000008800 */
[----:B------:R-:W-:Y:S01]  /*0750*/  @!UP0 UMOV UR6, 0x400 ;  /* 0x0000040000068882 */ /* 0x000fe20000000000 */
[----:B------:R-:W-:-:S04]  /*0760*/  @!UP0 UIADD3 UR4, -UR4, 0x100000, URZ ;  /* 0x0010000004048890 */ /* 0x000fc8000fffe13f */
[----:B------:R-:W-:Y:S02]  /*0770*/  @!UP0 USHF.L.U32 UR5, UR4, 0xb, URZ ;  /* 0x0000000b04058899 */ /* 0x000fe4000800063f */
[----:B------:R-:W-:Y:S01]  /*0780*/  @!UP0 USHF.L.U32 UR4, UR4, 0x1, URZ ;  /* 0x0000000104048899 */ /* 0x000fe2000800063f */
[----:B------:R-:W-:Y:S01]  /*0790*/  IMAD.IADD R0, R2, 0x1, -R3 ;  /* 0x0000000102007824 */ /* 0x000fe200078e0a03 */
[----:B------:R-:W-:Y:S01]  /*07a0*/  @!UP1 UMOV UR9, 0x400 ;  /* 0x0000040000099882 */ /* 0x000fe20000000000 */
[----:B------:R-:W-:Y:S01]  /*07b0*/  VOTEU.ALL UP2, P1 ;  /* 0x00000000003f7886 */ /* 0x000fe20000840000 */
[----:B------:R-:W-:Y:S01]  /*07c0*/  VOTEU.ALL UP3, P1 ;  /* 0x00000000003f7886 */ /* 0x000fe20000860000 */
[----:B------:R-:W-:Y:S01]  /*07d0*/  VOTEU.ALL UP4, P1 ;  /* 0x00000000003f7886 */ /* 0x000fe20000880000 */
[----:B------:R-:W1:Y:S01]  /*07e0*/  @!UP1 S2UR UR10, SR_CgaCtaId ;  /* 0x00000000000a99c3 */ /* 0x000e620000008800 */
[----:B------:R-:W-:Y:S01]  /*07f0*/  VOTEU.ALL UP5, P1 ;  /* 0x00000000003f7886 */ /* 0x000fe200008a0000 */
[----:B------:R-:W-:-:S04]  /*0800*/  SHF.R.S32.HI R3, RZ, 0x1f, R4 ;  /* 0x0000001fff037819 */ /* 0x000fc80000011404 */
[----:B------:R-:W-:-:S04]  /*0810*/  LEA.HI R3, R3, R4, RZ, 0x7 ;  /* 0x0000000403037211 */ /* 0x000fc800078f38ff */
[----:B------:R-:W-:-:S05]  /*0820*/  LOP3.LUT R3, R3, 0xffffff80, RZ, 0xc0, !PT ;  /* 0xffffff8003037812 */ /* 0x000fca00078ec0ff */
[----:B------:R-:W-:Y:S01]  /*0830*/  IMAD.IADD R3, R4, 0x1, -R3 ;  /* 0x0000000104037824 */ /* 0x000fe200078e0a03 */
[----:B0-----:R-:W-:Y:S02]  /*0840*/  @!UP0 ULEA UR8, UR7, UR6, 0x18 ;  /* 0x0000000607088291 */ /* 0x001fe4000f8ec03f */
[----:B------:R-:W-:-:S04]  /*0850*/  @!UP1 UIADD3 UR6, -UR11, 0x100000, URZ ;  /* 0x001000000b069890 */ /* 0x000fc8000fffe13f */
[----:B------:R-:W-:Y:S02]  /*0860*/  @!UP1 USHF.L.U32 UR7, UR6, 0xb, URZ ;  /* 0x0000000b06079899 */ /* 0x000fe4000800063f */
[----:B------:R-:W-:Y:S01]  /*0870*/  @!UP1 USHF.L.U32 UR6, UR6, 0x1, URZ ;  /* 0x0000000106069899 */ /* 0x000fe2000800063f */
[----:B------:R-:W-:Y:S01]  /*0880*/  VOTEU.ALL UP0, P0 ;  /* 0x00000000003f7886 */ /* 0x000fe20000000000 */
[----:B-1----:R-:W-:Y:S01]  /*0890*/  @!UP1 ULEA UR9, UR10, UR9, 0x18 ;  /* 0x000000090a099291 */ /* 0x002fe2000f8ec03f */
[----:B------:R-:W-:Y:S02]  /*08a0*/  VOTEU.ALL UP1, P0 ;  /* 0x00000000003f7886 */ /* 0x000fe40000020000 */
[----:B------:R-:W-:Y:S01]  /*08b0*/  ULDC.64 UR10, c[0x0][0x598] ;  /* 0x00016600000a7ab9 */ /* 0x000fe20000000a00 */
[----:B------:R-:W-:Y:S01]  /*08c0*/  ISETP.NE.AND P0, PT, R0, 0x3, PT ;  /* 0x000000030000780c */ /* 0x000fe20003f05270 */
[----:B------:R-:W0:Y:S02]  /*08d0*/  FENCE.VIEW.ASYNC.S ;  /* 0x00000000000073c6 */ /* 0x000e240000000000 */
[----:B0-----:R0:W1:Y:S01]  /*08e0*/  @!UP0 SYNCS.EXCH.64 URZ, [UR8+0x1f0], UR4 ;  /* 0x0001f004083f85b2 */ /* 0x0010620008000100 */
[----:B------:R-:W-:-:S02]  /*08f0*/  ISETP.NE.U32.AND P1, PT, RZ, UR10, PT ;  /* 0x0000000aff007c0c */ /* 0x000fc4000bf25070 */
[----:B------:R-:W-:Y:S02]  /*0900*/  ISETP.EQ.OR P0, PT, R0, RZ, !P0 ;  /* 0x000000ff0000720c */ /* 0x000fe40004702670 */
[----:B------:R-:W-:Y:S02]  /*0910*/  ISETP.NE.AND.EX P1, PT, RZ, UR11, PT, P1 ;  /* 0x0000000bff007c0c */ /* 0x000fe4000bf25310 */
[----:B------:R-:W-:-:S04]  /*0920*/  ISETP.EQ.AND P0, PT, R8, RZ, P0 ;  /* 0x000000ff0800720c */ /* 0x000fc80000702270 */
[----:B------:R-:W-:-:S04]  /*0930*/  SEL R16, RZ, 0x1, !P0 ;  /* 0x00000001ff107807 */ /* 0x000fc80004000000 */
[----:B------:R-:W-:Y:S01]  /*0940*/  SEL R16, R16, 0x2, P3 ;  /* 0x0000000210107807 */ /* 0x000fe20001800000 */
[----:B------:R0:W1:Y:S01]  /*0950*/  @!UP1 SYNCS.EXCH.64 URZ, [UR8+0x1f8], UR4 ;  /* 0x0001f804083f95b2 */ /* 0x0000620008000100 */
[----:B------:R-:W-:Y:S01]  /*0960*/  NOP ;  /* 0x0000000000007918 */ /* 0x000fe20000000000 */
[----:B------:R0:W1:Y:S01]  /*0970*/  @!UP2 SYNCS.EXCH.64 URZ, [UR9+0x1d0], UR6 ;  /* 0x0001d006093fa5b2 */ /* 0x0000620008000100 */
[----:B------:R0:W1:Y:S01]  /*0980*/  @!UP3 SYNCS.EXCH.64 URZ, [UR9+0x1d8], UR6 ;  /* 0x0001d806093fb5b2 */ /* 0x0000620008000100 */
[----:B------:R0:W1:Y:S01]  /*0990*/  @!UP4 SYNCS.EXCH.64 URZ, [UR9+0x1e0], UR6 ;  /* 0x0001e006093fc5b2 */ /* 0x0000620008000100 */
[----:B------:R0:W1:Y:S01]  /*09a0*/  @!UP5 SYNCS.EXCH.64 URZ, [UR9+0x1e8], UR6 ;  /* 0x0001e806093fd5b2 */ /* 0x0000620008000100 */
[----:B------:R-:W-:Y:S01]  /*09b0*/  NOP ;  /* 0x0000000000007918 */ /* 0x000fe20000000000 */
[----:B-1----:R-:W-:Y:S06]  /*09c0*/  BAR.SYNC.DEFER_BLOCKING 0x0 ;  /* 0x0000000000007b1d */ /* 0x002fec0000010000 */
[----:B0-2---:R-:W-:Y:S05]  /*09d0*/  @!P1 BRA `(.L_x_4) ;  /* 0x00000000001c9947 */ /* 0x005fea0003800000 */
[----:B------:R-:W0:Y:S02]  /*09e0*/  LDC.64 R6, c[0x0][0x598] ;  /* 0x00016600ff067b82 */ /* 0x000e240000000a00 */
[----:B0-----:R-:W2:Y:S02]  /*09f0*/  LDG.E.64 R6, desc[UR36][R6.64] ;  /* 0x0000002406067981 */ /* 0x001ea4000c1e1b00 */
[----:B--2---:R-:W-:-:S04]  /*0a00*/  ISETP.NE.U32.AND P0, PT, R6, RZ, PT ;  /* 0x000000ff0600720c */ /* 0x004fc80003f05070 */
[----:B------:R-:W-:-:S13]  /*0a10*/  ISETP.NE.AND.EX P0, PT, R7, RZ, PT, P0 ;  /* 0x000000ff0700720c */ /* 0x000fda0003f05300 */
[----:B------:R-:W-:Y:S05]  /*0a20*/  @!P0 BRA `(.L_x_4) ;  /* 0x0000000000088947 */ /* 0x000fea0003800000 */
[----:B------:R1:W5:Y:S01]  /*0a30*/  LD.E R56, desc[UR36][R6.64] ;  /* 0x0000002406387980 */ /* 0x000362000c101900 */
[----:B------:R-:W-:Y:S05]  /*0a40*/  BRA `(.L_x_5) ;  /* 0x0000000000247947 */ /* 0x000fea0003800000 */
.L_x_4:
[----:B------:R-:W-:Y:S02]  /*0a50*/  ULDC.64 UR4, c[0x0][0x588] ;  /* 0x0001620000047ab9 */ /* 0x000fe40000000a00 */
[----:B------:R-:W-:-:S04]  /*0a60*/  ISETP.NE.U32.AND P0, PT, RZ, UR4, PT ;  /* 0x00000004ff007c0c */ /* 0x000fc8000bf05070 */
[----:B------:R-:W-:-:S13]  /*0a70*/  ISETP.NE.AND.EX P0, PT, RZ, UR5, PT, P0 ;  /* 0x00000005ff007c0c */ /* 0x000fda000bf05300 */
[----:B------:R-:W-:Y:S05]  /*0a80*/  @!P0 BRA `(.L_x_6) ;  /* 0x00000000000c8947 */ /* 0x000fea0003800000 */
[----:B------:R-:W0:Y:S02]  /*0a90*/  LDC.64 R56, c[0x0][0x588] ;  /* 0x00016200ff387b82 */ /* 0x000e240000000a00 */
[----:B0-----:R0:W5:Y:S01]  /*0aa0*/  LDG.E R56, desc[UR36][R56.64] ;  /* 0x0000002438387981 */ /* 0x001162000c1e1900 */
[----:B------:R-:W-:Y:S05]  /*0ab0*/  BRA `(.L_x_5) ;  /* 0x0000000000087947 */ /* 0x000fea0003800000 */
.L_x_6:
[----:B------:R-:W-:Y:S02]  /*0ac0*/  ULDC UR4, c[0x0][0x580] ;  /* 0x0001600000047ab9 */ /* 0x000fe40000000800 */
[----:B------:R-:W-:-:S07]  /*0ad0*/  IMAD.U32 R56, RZ, RZ, UR4 ;  /* 0x00000004ff387e24 */ /* 0x000fce000f8e00ff */
.L_x_5:
[----:B------:R-:W-:Y:S02]  /*0ae0*/  ULDC.64 UR4, c[0x0][0x5a0] ;  /* 0x0001680000047ab9 */ /* 0x000fe40000000a00 */
[----:B------:R-:W-:-:S04]  /*0af0*/  ISETP.NE.U32.AND P0, PT, RZ, UR4, PT ;  /* 0x00000004ff007c0c */ /* 0x000fc8000bf05070 */
[----:B------:R-:W-:-:S13]  /*0b00*/  ISETP.NE.AND.EX P0, PT, RZ, UR5, PT, P0 ;  /* 0x00000005ff007c0c */ /* 0x000fda000bf05300 */
[----:B------:R-:W-:Y:S05]  /*0b10*/  @!P0 BRA `(.L_x_7) ;  /* 0x00000000001c8947 */ /* 0x000fea0003800000 */
[----:B-1----:R-:W1:Y:S02]  /*0b20*/  LDC.64 R6, c[0x0][0x5a0] ;  /* 0x00016800ff067b82 */ /* 0x002e640000000a00 */
[----:B-1----:R-:W2:Y:S02]  /*0b30*/  LDG.E.64 R6, desc[UR36][R6.64] ;  /* 0x0000002406067981 */ /* 0x002ea4000c1e1b00 */
[----:B--2---:R-:W-:-:S04]  /*0b40*/  ISETP.NE.U32.AND P0, PT, R6, RZ, PT ;  /* 0x000000ff0600720c */ /* 0x004fc80003f05070 */
[----:B------:R-:W-:-:S13]  /*0b50*/  ISETP.NE.AND.EX P0, PT, R7, RZ, PT, P0 ;  /* 0x000000ff0700720c */ /* 0x000fda0003f05300 */
[----:B------:R-:W-:Y:S05]  /*0b60*/  @!P0 BRA `(.L_x_7) ;  /* 0x0000000000088947 */ /* 0x000fea0003800000 */
[----:B0-----:R2:W5:Y:S01]  /*0b70*/  LD.E R57, desc[UR36][R6.64] ;  /* 0x0000002406397980 */ /* 0x001562000c101900 */
[----:B------:R-:W-:Y:S05]  /*0b80*/  BRA `(.L_x_8) ;  /* 0x0000000000247947 */ /* 0x000fea0003800000 */
.L_x_7:
[----:B------:R-:W-:Y:S02]  /*0b90*/  ULDC.64 UR4, c[0x0][0x590] ;  /* 0x0001640000047ab9 */ /* 0x000fe40000000a00 */
[----:B------:R-:W-:-:S04]  /*0ba0*/  ISETP.NE.U32.AND P0, PT, RZ, UR4, PT ;  /* 0x00000004ff007c0c */ /* 0x000fc8000bf05070 */
[----:B------:R-:W-:-:S13]  /*0bb0*/  ISETP.NE.AND.EX P0, PT, RZ, UR5, PT, P0 ;  /* 0x00000005ff007c0c */ /* 0x000fda000bf05300 */
[----:B------:R-:W-:Y:S05]  /*0bc0*/  @!P0 BRA `(.L_x_9) ;  /* 0x00000000000c8947 */ /* 0x000fea0003800000 */
[----:B-1----:R-:W0:Y:S02]  /*0bd0*/  LDC.64 R6, c[0x0][0x590] ;  /* 0x00016400ff067b82 */ /* 0x002e240000000a00 */
[----:B0-----:R0:W5:Y:S01]  /*0be0*/  LDG.E R57, desc[UR36][R6.64] ;  /* 0x0000002406397981 */ /* 0x001162000c1e1900 */
[----:B------:R-:W-:Y:S05]  /*0bf0*/  BRA `(.L_x_8) ;  /* 0x0000000000087947 */ /* 0x000fea0003800000 */
.L_x_9:
[----:B------:R-:W-:Y:S02]  /*0c00*/  ULDC UR4, c[0x0][0x584] ;  /* 0x0001610000047ab9 */ /* 0x000fe40000000800 */
[----:B0-----:R-:W-:-:S07]  /*0c10*/  IMAD.U32 R57, RZ, RZ, UR4 ;  /* 0x00000004ff397e24 */ /* 0x001fce000f8e00ff */
.L_x_8:
[----:B------:R-:W3:Y:S01]  /*0c20*/  LDC R2, c[0x0][0x65c] ;  /* 0x00019700ff027b82 */ /* 0x000ee20000000800 */
[----:B------:R-:W4:Y:S01]  /*0c30*/  S2R R14, SR_CTAID.Y ;  /* 0x00000000000e7919 */ /* 0x000f220000002600 */
[----:B------:R-:W-:Y:S01]  /*0c40*/  ULDC UR6, c[0x0][0x28c] ;  /* 0x0000a30000067ab9 */ /* 0x000fe20000000800 */
[----:B------:R-:W-:Y:S01]  /*0c50*/  ISETP.NE.AND P0, PT, R8, 0x2, PT ;  /* 0x000000020800780c */ /* 0x000fe20003f05270 */
[----:B------:R-:W-:Y:S01]  /*0c60*/  UIADD3 UR6, UR6, 0x1f, URZ ;  /* 0x0000001f06067890 */ /* 0x000fe2000fffe03f */
[----:B012---:R-:W0:Y:S01]  /*0c70*/  S2R R6, SR_CTAID.X ;  /* 0x0000000000067919 */ /* 0x007e220000002500 */
[----:B------:R-:W-:Y:S01]  /*0c80*/  IMAD.MOV.U32 R7, RZ, RZ, RZ ;  /* 0x000000ffff077224 */ /* 0x000fe200078e00ff */
[----:B------:R-:W-:Y:S01]  /*0c90*/  UMOV UR39, URZ ;  /* 0x0000003f00277c82 */ /* 0x000fe20008000000 */
[----:B------:R-:W-:Y:S01]  /*0ca0*/  USHF.R.S32.HI UR7, URZ, 0x1f, UR6 ;  /* 0x0000001f3f077899 */ /* 0x000fe20008011406 */
[----:B------:R-:W-:Y:S01]  /*0cb0*/  UMOV UR38, URZ ;  /* 0x0000003f00267c82 */ /* 0x000fe20008000000 */
[----:B------:R-:W-:-:S02]  /*0cc0*/  ULDC.64 UR8, c[0x0][0x650] ;  /* 0x0001940000087ab9 */ /* 0x000fc40000000a00 */
[----:B------:R-:W-:-:S04]  /*0cd0*/  ULEA.HI UR7, UR7, UR6, URZ, 0x5 ;  /* 0x0000000607077291 */ /* 0x000fc8000f8f283f */
[----:B------:R-:W-:Y:S01]  /*0ce0*/  USHF.R.S32.HI UR40, URZ, 0x5, UR7 ;  /* 0x000000053f287899 */ /* 0x000fe20008011407 */
[----:B---3--:R-:W-:-:S13]  /*0cf0*/  ISETP.NE.AND P1, PT, R2, 0x1, PT ;  /* 0x000000010200780c */ /* 0x008fda0003f25270 */
[----:B------:R-:W0:Y:S01]  /*0d00*/  @P1 LDC R19, c[0x0][0x10] ;  /* 0x00000400ff131b82 */ /* 0x000e220000000800 */
[----:B----4-:R-:W-:Y:S02]  /*0d10*/  @P1 IMAD.MOV.U32 R8, RZ, RZ, R14 ;  /* 0x000000ffff081224 */ /* 0x010fe400078e000e */
[----:B------:R-:W-:Y:S02]  /*0d20*/  @P1 IMAD.MOV.U32 R9, RZ, RZ, RZ ;  /* 0x000000ffff091224 */ /* 0x000fe400078e00ff */
[----:B------:R-:W-:-:S03]  /*0d30*/  @P1 IMAD.MOV.U32 R17, RZ, RZ, RZ ;  /* 0x000000ffff111224 */ /* 0x000fc600078e00ff */
[----:B------:R-:W1:Y:S01]  /*0d40*/  @!P1 LDC R11, c[0x0][0xc] ;  /* 0x00000300ff0b9b82 */ /* 0x000e620000000800 */
[----:B------:R-:W-:Y:S01]  /*0d50*/  ULDC UR4, c[0x0][0xc] ;  /* 0x0000030000047ab9 */ /* 0x000fe20000000800 */
[----:B------:R-:W-:Y:S02]  /*0d60*/  ULDC UR5, c[0x0][0x10] ;  /* 0x0000040000057ab9 */ /* 0x000fe40000000800 */
[----:B------:R-:W-:-:S04]  /*0d70*/  UIMAD.WIDE.U32 UR4, UR4, UR5, URZ ;  /* 0x00000005040472a5 */ /* 0x000fc8000f8e003f */
[----:B------:R-:W2:Y:S01]  /*0d80*/  LDC R2, c[0x0][0x14] ;  /* 0x00000500ff027b82 */ /* 0x000ea20000000800 */
[----:B0-----:R-:W-:-:S04]  /*0d90*/  @P1 IMAD.WIDE.U32 R18, R6, R19, R8 ;  /* 0x0000001306121225 */ /* 0x001fc800078e0008 */
[----:B------:R-:W-:Y:S02]  /*0da0*/  @P1 IMAD.IADD R17, R19, 0x1, R17 ;  /* 0x0000000113111824 */ /* 0x000fe400078e0211 */
[----:B-1----:R-:W-:-:S04]  /*0db0*/  @!P1 IMAD.WIDE.U32 R8, R11, R14, R6 ;  /* 0x0000000e0b089225 */ /* 0x002fc800078e0006 */
[----:B------:R-:W-:Y:S02]  /*0dc0*/  @!P1 IMAD.MOV.U32 R18, RZ, RZ, R8 ;  /* 0x000000ffff129224 */ /* 0x000fe400078e0008 */
[----:B------:R-:W-:Y:S02]  /*0dd0*/  @!P1 IMAD.MOV.U32 R17, RZ, RZ, R9 ;  /* 0x000000ffff119224 */ /* 0x000fe400078e0009 */
[----:B--2---:R-:W-:-:S04]  /*0de0*/  IMAD.WIDE.U32 R12, R2, UR4, RZ ;  /* 0x00000004020c7c25 */ /* 0x004fc8000f8e00ff */
[----:B------:R-:W-:Y:S01]  /*0df0*/  IMAD R23, R2, UR5, RZ ;  /* 0x0000000502177c24 */ /* 0x000fe2000f8e02ff */
[----:B------:R0:W-:Y:S03]  /*0e00*/  STL.64 [R1], R12 ;  /* 0x0000000c01007387 */ /* 0x0001e60000100a00 */
[----:B------:R-:W-:Y:S01]  /*0e10*/  IMAD.IADD R23, R13, 0x1, R23 ;  /* 0x000000010d177824 */ /* 0x000fe200078e0217 */
[----:B------:R-:W-:Y:S06]  /*0e20*/  @P0 BRA `(.L_x_10) ;  /* 0x0000000000200947 */ /* 0x000fec0003800000 */
[----:B------:R-:W-:Y:S01]  /*0e30*/  UISETP.GE.U32.AND UP0, UPT, UR40, 0x1c, UPT ;  /* 0x0000001c2800788c */ /* 0x000fe2000bf06070 */
[----:B------:R-:W-:Y:S01]  /*0e40*/  IADD3 R18, P0, R18, R12, RZ ;  /* 0x0000000c12127210 */ /* 0x000fe20007f1e0ff */
[----:B------:R-:W-:Y:S01]  /*0e50*/  USHF.R.U32.HI UR4, URZ, 0x2, UR40 ;  /* 0x000000023f047899 */ /* 0x000fe20008011628 */
[----:B------:R-:W-:-:S03]  /*0e60*/  UMOV UR38, URZ ;  /* 0x0000003f00267c82 */ /* 0x000fc60008000000 */
[----:B------:R-:W-:Y:S01]  /*0e70*/  UIMAD.WIDE.U32 UR4, UR4, 0x24924925, URZ ;  /* 0x24924925040478a5 */ /* 0x000fe2000f8e003f */
[----:B------:R-:W-:-:S03]  /*0e80*/  IMAD.X R17, R23, 0x1, R17, P0 ;  /* 0x0000000117117824 */ /* 0x000fc600000e0611 */
[----:B------:R-:W-:Y:S02]  /*0e90*/  UIMAD UR39, UR5, -0x1c, UR40 ;  /* 0xffffffe4052778a4 */ /* 0x000fe4000f8e0228 */
[----:B------:R-:W-:-:S12]  /*0ea0*/  @UP0 ULOP3.LUT UR38, UR5, 0x1, URZ, 0xc0, !UPT ;  /* 0x0000000105260892 */ /* 0x000fd8000f8ec03f */
.L_x_10:
[----:B------:R-:W-:Y:S01]  /*0eb0*/  ISETP.GE.U32.AND P0, PT, R18, UR8, PT ;  /* 0x0000000812007c0c */ /* 0x000fe2000bf06070 */
[----:B------:R-:W-:Y:S01]  /*0ec0*/  IMAD.MOV.U32 R19, RZ, RZ, -0x1 ;  /* 0xffffffffff137424 */ /* 0x000fe200078e00ff */
[----:B------:R-:W-:Y:S01]  /*0ed0*/  PRMT R8, RZ, 0x7610, R8 ;  /* 0x00007610ff087816 */ /* 0x000fe20000000008 */
[----:B------:R-:W-:Y:S01]  /*0ee0*/  IMAD.MOV.U32 R22, RZ, RZ, -0x1 ;  /* 0xffffffffff167424 */ /* 0x000fe200078e00ff */
[----:B------:R-:W-:Y:S01]  /*0ef0*/  ISETP.GE.U32.AND.EX P0, PT, R17, UR9, PT, P0 ;  /* 0x0000000911007c0c */ /* 0x000fe2000bf06100 */
[----:B------:R-:W-:-:S12]  /*0f00*/  IMAD.MOV.U32 R2, RZ, RZ, -0x1 ;  /* 0xffffffffff027424 */ /* 0x000fd800078e00ff */
[----:B------:R-:W-:Y:S05]  /*0f10*/  @P0 BRA `(.L_x_11) ;  /* 0x00000004005c0947 */ /* 0x000fea0003800000 */
[----:B------:R-:W1:Y:S01]  /*0f20*/  LDC.64 R20, c[0x0][0x628] ;  /* 0x00018a00ff147b82 */ /* 0x000e620000000a00 */
[----:B------:R-:W-:Y:S02]  /*0f30*/  IMAD.MOV.U32 R8, RZ, RZ, R18 ;  /* 0x000000ffff087224 */ /* 0x000fe400078e0012 */
[----:B------:R-:W-:-:S05]  /*0f40*/  IMAD.MOV.U32 R9, RZ, RZ, R17 ;  /* 0x000000ffff097224 */ /* 0x000fca00078e0011 */
[----:B------:R-:W2:Y:S08]  /*0f50*/  LDC R2, c[0x0][0x630] ;  /* 0x00018c00ff027b82 */ /* 0x000eb00000000800 */
[----:B------:R-:W3:Y:S01]  /*0f60*/  LDC.64 R24, c[0x0][0x620] ;  /* 0x00018800ff187b82 */ /* 0x000ee20000000a00 */
[----:B-1----:R-:W-:-:S04]  /*0f70*/  ISETP.NE.U32.AND P0, PT, R20, RZ, PT ;  /* 0x000000ff1400720c */ /* 0x002fc80003f05070 */
[----:B------:R-:W-:-:S13]  /*0f80*/  ISETP.NE.AND.EX P0, PT, R21, RZ, PT, P0 ;  /* 0x000000ff1500720c */ /* 0x000fda0003f05300 */
[----:B--23--:R-:W-:Y:S05]  /*0f90*/  @!P0 BRA `(.L_x_12) ;  /* 0x0000000000288947 */ /* 0x00cfea0003800000 */
[----:B0-----:R-:W0:Y:S02]  /*0fa0*/  LDC R13, c[0x0][0x634] ;  /* 0x00018d00ff0d7b82 */ /* 0x001e240000000800 */
[----:B0-----:R-:W-:-:S05]  /*0fb0*/  IADD3 R13, P0, R18, R13, RZ ;  /* 0x0000000d120d7210 */ /* 0x001fca0007f1e0ff */
[----:B------:R-:W-:-:S04]  /*0fc0*/  IMAD.X R15, RZ, RZ, R17, P0 ;  /* 0x000000ffff0f7224 */ /* 0x000fc800000e0611 */
[----:B------:R-:W-:-:S04]  /*0fd0*/  IMAD.WIDE.U32 R8, R15, R20, RZ ;  /* 0x000000140f087225 */ /* 0x000fc800078e00ff */
[----:B------:R-:W-:-:S04]  /*0fe0*/  IMAD.WIDE.U32 R10, P0, R13, R21, R8 ;  /* 0x000000150d0a7225 */ /* 0x000fc80007800008 */
[----:B------:R-:W-:-:S04]  /*0ff0*/  IMAD.WIDE.U32 R8, R13, R20, RZ ;  /* 0x000000140d087225 */ /* 0x000fc800078e00ff */
[----:B------:R-:W-:Y:S01]  /*1000*/  IMAD.X R13, RZ, RZ, RZ, P0 ;  /* 0x000000ffff0d7224 */ /* 0x000fe200000e06ff */
[----:B------:R-:W-:Y:S01]  /*1010*/  IADD3 RZ, P0, R9, R10, RZ ;  /* 0x0000000a09ff7210 */ /* 0x000fe20007f1e0ff */
[----:B------:R-:W-:-:S04]  /*1020*/  IMAD.MOV.U32 R12, RZ, RZ, R11 ;  /* 0x000000ffff0c7224 */ /* 0x000fc800078e000b */
[----:B------:R-:W-:-:S08]  /*1030*/  IMAD.WIDE.U32.X R8, R15, R21, R12, P0 ;  /* 0x000000150f087225 */ /* 0x000fd000000e040c */
.L_x_12:
[-CC-:B------:R-:W-:Y:S01]  /*1040*/  SHF.R.U64 R31, R8, R2.reuse, R9.reuse ;  /* 0x00000002081f7219 */ /* 0x180fe20000001209 */
[----:B0-----:R-:W0:Y:S01]  /*1050*/  LDC R12, c[0x0][0x618] ;  /* 0x00018600ff0c7b82 */ /* 0x001e220000000800 */
[----:B------:R-:W-:Y:S01]  /*1060*/  SHF.R.U32.HI R7, RZ, R2, R9 ;  /* 0x00000002ff077219 */ /* 0x000fe20000011609 */
[----:B------:R-:W-:Y:S01]  /*1070*/  ULDC UR4, c[0x0][0x150] ;  /* 0x0000540000047ab9 */ /* 0x000fe20000000800 */
[----:B------:R-:W-:Y:S01]  /*1080*/  IADD3 R11, P0, RZ, -R31, RZ ;  /* 0x8000001fff0b7210 */ /* 0x000fe20007f1e0ff */
[----:B------:R-:W-:Y:S01]  /*1090*/  IMAD.MOV.U32 R19, RZ, RZ, R17 ;  /* 0x000000ffff137224 */ /* 0x000fe200078e0011 */
[----:B------:R-:W-:-:S03]  /*10a0*/  I2FP.F32.U32 R2, R6 ;  /* 0x0000000600027245 */ /* 0x000fc60000201000 */
[----:B------:R-:W1:Y:S01]  /*10b0*/  LDC.64 R26, c[0x0][0x640] ;  /* 0x00019000ff1a7b82 */ /* 0x000e620000000a00 */
[----:B------:R-:W-:Y:S02]  /*10c0*/  IMAD.X R13, RZ, RZ, ~R7, P0 ;  /* 0x000000ffff0d7224 */ /* 0x000fe400000e0e07 */
[----:B------:R-:W-:Y:S01]  /*10d0*/  FMUL R2, R2, UR4 ;  /* 0x0000000402027c20 */ /* 0x000fe20008400000 */
[----:B------:R-:W-:Y:S01]  /*10e0*/  IMAD.WIDE.U32 R8, R11, R24, R18 ;  /* 0x000000180b087225 */ /* 0x000fe200078e0012 */
[----:B------:R-:W-:-:S03]  /*10f0*/  ULDC UR4, c[0x0][0x154] ;  /* 0x0000550000047ab9 */ /* 0x000fc60000000800 */
[----:B------:R-:W-:Y:S01]  /*1100*/  IMAD R10, R13, R24, RZ ;  /* 0x000000180d0a7224 */ /* 0x000fe200078e02ff */
[----:B------:R-:W2:Y:S01]  /*1110*/  LDC R7, c[0x0][0x144] ;  /* 0x00005100ff077b82 */ /* 0x000ea20000000800 */
[----:B------:R-:W3:Y:S02]  /*1120*/  F2I.U32.TRUNC.NTZ R2, R2 ;  /* 0x0000000200027305 */ /* 0x000ee4000020f000 */
[----:B------:R-:W-:-:S04]  /*1130*/  IMAD R11, R11, R25, R10 ;  /* 0x000000190b0b7224 */ /* 0x000fc800078e020a */
[----:B------:R-:W-:Y:S01]  /*1140*/  IMAD.IADD R9, R9, 0x1, R11 ;  /* 0x0000000109097824 */ /* 0x000fe200078e020b */
[----:B------:R-:W4:Y:S01]  /*1150*/  LDC R22, c[0x0][0x608] ;  /* 0x00018200ff167b82 */ /* 0x000f220000000800 */
[----:B------:R-:W-:-:S03]  /*1160*/  IMAD.MOV.U32 R11, RZ, RZ, -0x1 ;  /* 0xffffffffff0b7424 */ /* 0x000fc600078e00ff */
[--C-:B0-----:R-:W-:Y:S02]  /*1170*/  SHF.R.U64 R20, R8, R12, R9.reuse ;  /* 0x0000000c08147219 */ /* 0x101fe40000001209 */
[----:B------:R-:W-:Y:S02]  /*1180*/  I2FP.F32.U32 R8, R14 ;  /* 0x0000000e00087245 */ /* 0x000fe40000201000 */
[----:B------:R-:W0:Y:S01]  /*1190*/  LDC R24, c[0x0][0x658] ;  /* 0x00019600ff187b82 */ /* 0x000e220000000800 */
[----:B-1----:R-:W-:Y:S01]  /*11a0*/  ISETP.NE.U32.AND P0, PT, R26, RZ, PT ;  /* 0x000000ff1a00720c */ /* 0x002fe20003f05070 */
[----:B---3--:R-:W-:Y:S02]  /*11b0*/  IMAD.MOV R10, RZ, RZ, -R2 ;  /* 0x000000ffff0a7224 */ /* 0x008fe400078e0a02 */
[----:B------:R-:W-:Y:S01]  /*11c0*/  FMUL R8, R8, UR4 ;  /* 0x0000000408087c20 */ /* 0x000fe20008400000 */
[----:B------:R-:W-:Y:S02]  /*11d0*/  SHF.R.U32.HI R9, RZ, R12, R9 ;  /* 0x0000000cff097219 */ /* 0x000fe40000011609 */
[----:B------:R-:W-:Y:S01]  /*11e0*/  ISETP.NE.AND.EX P0, PT, R27, RZ, PT, P0 ;  /* 0x000000ff1b00720c */ /* 0x000fe20003f05300 */
[----:B------:R1:W3:Y:S01]  /*11f0*/  F2I.U32.TRUNC.NTZ R15, R8 ;  /* 0x00000008000f7305 */ /* 0x0002e2000020f000 */
[----:B------:R-:W1:Y:S01]  /*1200*/  LDC R19, c[0x0][0x148] ;  /* 0x00005200ff137b82 */ /* 0x000e620000000800 */
[----:B--2---:R-:W-:-:S07]  /*1210*/  IMAD R2, R7, R10, R6 ;  /* 0x0000000a07027224 */ /* 0x004fce00078e0206 */
[----:B------:R-:W2:Y:S01]  /*1220*/  LDC R25, c[0x0][0x600] ;  /* 0x00018000ff197b82 */ /* 0x000ea20000000800 */
[-CC-:B----4-:R-:W-:Y:S02]  /*1230*/  SHF.R.U64 R32, R20, R22.reuse, R9.reuse ;  /* 0x0000001614207219 */ /* 0x190fe40000001209 */
[----:B------:R-:W-:Y:S01]  /*1240*/  SHF.R.U32.HI R7, RZ, R22, R9 ;  /* 0x00000016ff077219 */ /* 0x000fe20000011609 */
[----:B------:R-:W-:-:S04]  /*1250*/  IMAD.MOV.U32 R9, RZ, RZ, 0x1 ;  /* 0x00000001ff097424 */ /* 0x000fc800078e00ff */
[----:B------:R-:W4:Y:S01]  /*1260*/  LDC R28, c[0x0][0x648] ;  /* 0x00019200ff1c7b82 */ /* 0x000f220000000800 */
[-C--:B0-----:R-:W-:Y:S02]  /*1270*/  SHF.L.U32 R6, R11, R24.reuse, RZ ;  /* 0x000000180b067219 */ /* 0x081fe400000006ff */
[--C-:B------:R-:W-:Y:S02]  /*1280*/  SHF.R.U64 R22, R32, R24, R7.reuse ;  /* 0x0000001820167219 */ /* 0x100fe40000001207 */
[----:B------:R-:W-:Y:S02]  /*1290*/  LOP3.LUT R13, RZ, R6, RZ, 0x33, !PT ;  /* 0x00000006ff0d7212 */ /* 0x000fe400078e33ff */
[-C--:B------:R-:W-:Y:S01]  /*12a0*/  SHF.R.U32.HI R7, RZ, R24.reuse, R7 ;  /* 0x00000018ff077219 */ /* 0x080fe20000011607 */
[----:B------:R-:W0:Y:S01]  /*12b0*/  LDC R29, c[0x0][0x638] ;  /* 0x00018e00ff1d7b82 */ /* 0x000e220000000800 */
[----:B------:R-:W-:Y:S01]  /*12c0*/  SHF.L.U32 R12, R9, R24, RZ ;  /* 0x00000018090c7219 */ /* 0x000fe200000006ff */
[----:B------:R-:W-:-:S06]  /*12d0*/  IMAD.MOV.U32 R6, RZ, RZ, R22 ;  /* 0x000000ffff067224 */ /* 0x000fcc00078e0016 */
[----:B------:R-:W0:Y:S01]  /*12e0*/  LDC R30, c[0x0][0x610] ;  /* 0x00018400ff1e7b82 */ /* 0x000e220000000800 */
[----:B-1-3--:R-:W-:Y:S05]  /*12f0*/  @!P0 BRA `(.L_x_13) ;  /* 0x0000000000288947 */ /* 0x00afea0003800000 */
[----:B------:R-:W1:Y:S02]  /*1300*/  LDC R11, c[0x0][0x64c] ;  /* 0x00019300ff0b7b82 */ /* 0x000e640000000800 */
[----:B-1----:R-:W-:-:S05]  /*1310*/  IADD3 R11, P0, R22, R11, RZ ;  /* 0x0000000b160b7210 */ /* 0x002fca0007f1e0ff */
        /* <DEDUP_REMOVED lines=8> */
.L_x_13:
[----:B----4-:R-:W-:Y:S01]  /*13a0*/  SHF.R.U64 R6, R6, R28, R7 ;  /* 0x0000001c06067219 */ /* 0x010fe20000001207 */
[----:B--2---:R-:W-:Y:S01]  /*13b0*/  VIADD R7, R25, 0xffffffff ;  /* 0xffffffff19077836 */ /* 0x004fe20000000000 */
[----:B------:R-:W-:Y:S01]  /*13c0*/  LOP3.LUT R13, R32, R13, RZ, 0xc0, !PT ;  /* 0x0000000d200d7212 */ /* 0x000fe200078ec0ff */
[----:B------:R-:W-:Y:S02]  /*13d0*/  IMAD.MOV R15, RZ, RZ, -R15 ;  /* 0x000000ffff0f7224 */ /* 0x000fe400078e0a0f */
[----:B------:R-:W-:Y:S01]  /*13e0*/  IMAD.MOV R8, RZ, RZ, -R6 ;  /* 0x000000ffff087224 */ /* 0x000fe200078e0a06 */
[----:B------:R-:W-:Y:S01]  /*13f0*/  LOP3.LUT R7, R20, R7, RZ, 0xc0, !PT ;  /* 0x0000000714077212 */ /* 0x000fe200078ec0ff */
[----:B------:R-:W-:Y:S02]  /*1400*/  IMAD R13, R12, R6, R13 ;  /* 0x000000060c0d7224 */ /* 0x000fe400078e020d */
[----:B------:R-:W-:Y:S02]  /*1410*/  @P1 IMAD R2, R19, R15, R14 ;  /* 0x0000000f13021224 */ /* 0x000fe400078e020e */
[----:B0-----:R-:W-:-:S02]  /*1420*/  IMAD R6, R8, R29, R22 ;  /* 0x0000001d08067224 */ /* 0x001fc400078e0216 */
[----:B------:R-:W-:Y:S02]  /*1430*/  IMAD R2, R13, R30, R2 ;  /* 0x0000001e0d027224 */ /* 0x000fe400078e0202 */
[----:B------:R-:W-:Y:S02]  /*1440*/  IMAD R19, R6, R25, R7 ;  /* 0x0000001906137224 */ /* 0x000fe400078e0207 */
[----:B------:R-:W-:-:S03]  /*1450*/  IMAD.MOV.U32 R8, RZ, RZ, 0x1 ;  /* 0x00000001ff087424 */ /* 0x000fc600078e00ff */
[----:B------:R-:W-:Y:S02]  /*1460*/  SEL R22, R19, R2, !P1 ;  /* 0x0000000213167207 */ /* 0x000fe40004800000 */
[----:B------:R-:W-:Y:S01]  /*1470*/  SEL R19, R2, R19, !P1 ;  /* 0x0000001302137207 */ /* 0x000fe20004800000 */
[----:B------:R-:W-:-:S07]  /*1480*/  IMAD.MOV.U32 R2, RZ, RZ, R31 ;  /* 0x000000ffff027224 */ /* 0x000fce00078e001f */
.L_x_11:
[----:B------:R-:W-:Y:S05]  /*1490*/  @!P2 BRA `(.L_x_14) ;  /* 0x00000034008ca947 */ /* 0x000fea0003800000 */
[----:B------:R-:W-:-:S13]  /*14a0*/  ISETP.GT.U32.AND P0, PT, R33, 0x1, PT ;  /* 0x000000012100780c */ /* 0x000fda0003f04070 */
[----:B------:R-:W-:Y:S05]  /*14b0*/  @P0 EXIT ;  /* 0x000000000000094d */ /* 0x000fea0003800000 */
.L_x_15:
[----:B------:R-:W-:-:S08]  /*14c0*/  NOP ;  /* 0x0000000000007918 */ /* 0x000fd00000000000 */
[----:B------:R-:W1:Y:S02]  /*14d0*/  USETMAXREG.TRY_ALLOC.CTAPOOL UP0, 0xe8 ;  /* 0x000000e8000079c8 */ /* 0x000e640008000600 */
[----:B-1----:R-:W-:-:S13]  /*14e0*/  PLOP3.LUT P0, PT, PT, PT, UP0, 0x80, 0x0 ;  /* 0x000000000000781c */ /* 0x002fda0003f0f008 */
[----:B------:R-:W-:Y:S05]  /*14f0*/  @!P0 BRA `(.L_x_15) ;  /* 0xfffffffc00f08947 */ /* 0x000fea000383ffff */
[----:B------:R-:W-:-:S13]  /*1500*/  LOP3.LUT P0, RZ, R8, 0xff, RZ, 0xc0, !PT ;  /* 0x000000ff08ff7812 */ /* 0x000fda000780c0ff */
[----:B------:R-:W-:Y:S05]  /*1510*/  @!P0 EXIT ;  /* 0x000000000000894d */ /* 0x000fea0003800000 */
[----:B------:R-:W1:Y:S01]  /*1520*/  S2UR UR4, SR_CgaCtaId ;  /* 0x00000000000479c3 */ /* 0x000e620000008800 */
[----:B------:R-:W-:Y:S01]  /*1530*/  VIADD R6, R5, 0xffffffff ;  /* 0xffffffff05067836 */ /* 0x000fe20000000000 */
[----:B------:R-:W-:Y:S01]  /*1540*/  SHF.R.S32.HI R0, RZ, 0x1f, R3 ;  /* 0x0000001fff007819 */ /* 0x000fe20000011403 */
[----:B------:R-:W-:Y:S01]  /*1550*/  UMOV UR41, 0x400 ;  /* 0x0000040000297882 */ /* 0x000fe20000000000 */
[----:B------:R-:W-:Y:S01]  /*1560*/  UISETP.LT.AND UP0, UPT, UR40, 0x1, UPT ;  /* 0x000000012800788c */ /* 0x000fe2000bf01270 */
[----:B------:R-:W-:Y:S01]  /*1570*/  LOP3.LUT R70, R16, 0x1, RZ, 0xfc, !PT ;  /* 0x0000000110467812 */ /* 0x000fe200078efcff */
[----:B------:R-:W-:Y:S01]  /*1580*/  ULDC UR6, c[0x0][0x284] ;  /* 0x0000a10000067ab9 */ /* 0x000fe20000000800 */
[----:B------:R-:W-:Y:S01]  /*1590*/  R2UR UR42, R6 ;  /* 0x00000000062a72ca */ /* 0x000fe200000e0000 */
[----:B------:R-:W-:Y:S01]  /*15a0*/  USEL UR43, UR40, 0x1, UP0 ;  /* 0x00000001282b7887 */ /* 0x000fe20008000000 */
[CC--:B------:R-:W-:Y:S01]  /*15b0*/  LEA.HI R4, R0.reuse, R3.reuse, RZ, 0x2 ;  /* 0x0000000300047211 */ /* 0x0c0fe200078f10ff */
[----:B------:R-:W-:Y:S01]  /*15c0*/  USHF.L.U32 UR46, UR40, 0x1, URZ ;  /* 0x00000001282e7899 */ /* 0x000fe2000800063f */
[----:B------:R-:W-:Y:S01]  /*15d0*/  LEA.HI R0, R0, R3, RZ, 0x5 ;  /* 0x0000000300007211 */ /* 0x000fe200078f28ff */
[----:B------:R-:W-:Y:S01]  /*15e0*/  UIADD3 UR43, -UR43, UR40, URZ ;  /* 0x000000282b2b7290 */ /* 0x000fe2000fffe13f */
[----:B------:R-:W-:-:S02]  /*15f0*/  SHF.R.S32.HI R58, RZ, 0x2, R4 ;  /* 0x00000002ff3a7819 */ /* 0x000fc40000011404 */
[----:B------:R-:W-:Y:S02]  /*1600*/  SHF.R.S32.HI R5, RZ, 0x1f, R4 ;  /* 0x0000001fff057819 */ /* 0x000fe40000011404 */
[----:B------:R-:W-:Y:S02]  /*1610*/  LOP3.LUT R60, R4, 0xfffffffc, RZ, 0xc0, !PT ;  /* 0xfffffffc043c7812 */ /* 0x000fe400078ec0ff */
[----:B------:R-:W-:Y:S01]  /*1620*/  LEA.HI R5, R5, R58, RZ, 0x3 ;  /* 0x0000003a05057211 */ /* 0x000fe200078f18ff */
[----:B------:R-:W-:Y:S01]  /*1630*/  USHF.L.U32 UR42, UR42, 0x3, URZ ;  /* 0x000000032a2a7899 */ /* 0x000fe2000800063f */
[----:B------:R-:W-:Y:S01]  /*1640*/  ISETP.NE.AND P0, PT, R6, RZ, PT ;  /* 0x000000ff0600720c */ /* 0x000fe20003f05270 */
[----:B------:R-:W-:Y:S01]  /*1650*/  IMAD.IADD R60, R3, 0x1, -R60 ;  /* 0x00000001033c7824 */ /* 0x000fe200078e0a3c */
[----:B------:R-:W-:Y:S01]  /*1660*/  LOP3.LUT R5, R5, 0xfffffff8, RZ, 0xc0, !PT ;  /* 0xfffffff805057812 */ /* 0x000fe200078ec0ff */
[----:B-1----:R-:W-:Y:S01]  /*1670*/  ULEA UR41, UR4, UR41, 0x18 ;  /* 0x0000002904297291 */ /* 0x002fe2000f8ec03f */
[----:B------:R-:W-:Y:S01]  /*1680*/  SEL R71, RZ, 0x1, P0 ;  /* 0x00000001ff477807 */ /* 0x000fe20000000000 */
[----:B------:R-:W-:-:S02]  /*1690*/  IMAD.U32 R62, RZ, RZ, UR42 ;  /* 0x0000002aff3e7e24 */ /* 0x000fc4000f8e00ff */
[----:B------:R-:W-:Y:S01]  /*16a0*/  UIADD3 UR47, UR41, 0x1d0, URZ ;  /* 0x000001d0292f7890 */ /* 0x000fe2000fffe03f */
[----:B------:R-:W-:Y:S01]  /*16b0*/  IMAD.IADD R58, R58, 0x1, -R5 ;  /* 0x000000013a3a7824 */ /* 0x000fe200078e0a05 */
[----:B------:R-:W-:Y:S01]  /*16c0*/  SHF.R.S32.HI R5, RZ, 0x5, R0 ;  /* 0x00000005ff057819 */ /* 0x000fe20000011400 */
[----:B------:R-:W-:Y:S01]  /*16d0*/  UIADD3 UR5, UR41, 0x300, URZ ;  /* 0x0000030029057890 */ /* 0x000fe2000fffe03f */
[C---:B------:R-:W-:Y:S01]  /*16e0*/  LOP3.LUT R64, R62.reuse, 0x8, RZ, 0xc0, !PT ;  /* 0x000000083e407812 */ /* 0x040fe200078ec0ff */
[----:B------:R-:W-:Y:S01]  /*16f0*/  UIADD3 UR4, UR41, 0x1c300, URZ ;  /* 0x0001c30029047890 */ /* 0x000fe2000fffe03f */
[--C-:B------:R-:W-:Y:S01]  /*1700*/  SHF.R.S32.HI R59, RZ, 0x1f, R58.reuse ;  /* 0x0000001fff3b7819 */ /* 0x100fe2000001143a */
[----:B------:R-:W-:Y:S01]  /*1710*/  USHF.R.U32.HI UR5, URZ, 0x4, UR5 ;  /* 0x000000043f057899 */ /* 0x000fe20008011605 */
[C-C-:B------:R-:W-:Y:S01]  /*1720*/  IMAD R65, R5.reuse, -0x10, -R58.reuse ;  /* 0xfffffff005417824 */ /* 0x140fe200078e0a3a */
[----:B------:R-:W-:Y:S01]  /*1730*/  USHF.R.U32.HI UR4, URZ, 0x4, UR4 ;  /* 0x000000043f047899 */ /* 0x000fe20008011604 */
[----:B------:R-:W-:Y:S01]  /*1740*/  IMAD.U32 R61, RZ, RZ, UR47 ;  /* 0x0000002fff3d7e24 */ /* 0x000fe2000f8e00ff */
[----:B------:R-:W-:Y:S01]  /*1750*/  ULOP3.LUT UR5, UR5, 0x3fff, URZ, 0xc0, !UPT ;  /* 0x00003fff05057892 */ /* 0x000fe2000f8ec03f */
[----:B------:R-:W-:Y:S01]  /*1760*/  IMAD.WIDE R58, R5, 0x10, R58 ;  /* 0x00000010053a7825 */ /* 0x000fe200078e023a */
[----:B------:R-:W-:Y:S01]  /*1770*/  LOP3.LUT R62, R62, 0x8, RZ, 0xc, !PT ;  /* 0x000000083e3e7812 */ /* 0x000fe200078e0cff */
[----:B------:R-:W-:Y:S01]  /*1780*/  ULOP3.LUT UR44, UR4, 0x3fff, URZ, 0xc0, !UPT ;  /* 0x00003fff042c7892 */ /* 0x000fe2000f8ec03f */
[----:B------:R-:W-:Y:S01]  /*1790*/  LOP3.LUT R64, R64, 0x18, RZ, 0x3c, !PT ;  /* 0x0000001840407812 */ /* 0x000fe200078e3cff */
[----:B------:R-:W-:Y:S01]  /*17a0*/  VIADD R63, R61, UR42 ;  /* 0x0000002a3d3f7c36 */ /* 0x000fe20008000000 */
[----:B------:R-:W-:Y:S01]  /*17b0*/  ULOP3.LUT UR45, UR5, 0x10000, URZ, 0xfc, !UPT ;  /* 0x00010000052d7892 */ /* 0x000fe2000f8efc3f */
[----:B------:R-:W-:-:S11]  /*17c0*/  VIADD R65, R65, UR6 ;  /* 0x0000000641417c36 */ /* 0x000fd60008000000 */
.L_x_99:
[----:B------:R-:W-:Y:S01]  /*17d0*/  SHF.L.U32 R0, R71, 0x1f, RZ ;  /* 0x0000001f47007819 */ /* 0x000fe200000006ff */
[----:B------:R-:W-:Y:S02]  /*17e0*/  ULDC UR4, c[0x0][0x28c] ;  /* 0x0000a30000047ab9 */ /* 0x000fe40000000800 */
[----:B------:R-:W-:Y:S01]  /*17f0*/  ISETP.LT.AND P1, PT, RZ, UR4, PT ;  /* 0x00000004ff007c0c */ /* 0x000fe2000bf21270 */
[----:B-1----:R-:W1:Y:S02]  /*1800*/  SYNCS.PHASECHK.TRANS64.TRYWAIT P0, [R61+UR42], R0 ;  /* 0x000000003d0075a7 */ /* 0x002e64000800016a */
[----:B-1-34-:R-:W-:Y:S10]  /*1810*/  @!P0 BRA `(.L_x_16) ;  /* 0x0000004c00fc8947 */ /* 0x01aff40003800000 */
.L_x_145:
[----:B------:R-:W-:Y:S05]  /*1820*/  @P1 BRA `(.L_x_17) ;  /* 0x0000000000401947 */ /* 0x000fea0003800000 */
[----:B-1----:R-:W-:Y:S01]  /*1830*/  MOV R0, 0x0 ;  /* 0x0000000000007802 */ /* 0x002fe20000000f00 */
[----:B------:R-:W-:Y:S01]  /*1840*/  ULDC.64 UR4, c[0x4][0x68] ;  /* 0x01001a0000047ab9 */ /* 0x000fe20000000a00 */
[----:B------:R-:W-:Y:S01]  /*1850*/  ULDC.64 UR6, c[0x4][0x8] ;  /* 0x0100020000067ab9 */ /* 0x000fe20000000a00 */
[----:B------:R-:W-:Y:S01]  /*1860*/  IMAD.U32 R4, RZ, RZ, UR4 ;  /* 0x00000004ff047e24 */ /* 0x000fe2000f8e00ff */
[----:B------:R1:W2:Y:S01]  /*1870*/  LDC.64 R14, c[0x4][R0] ;  /* 0x01000000000e7b82 */ /* 0x0002a20000000a00 */
[----:B------:R-:W-:Y:S01]  /*1880*/  IMAD.U32 R5, RZ, RZ, UR5 ;  /* 0x00000005ff057e24 */ /* 0x000fe2000f8e00ff */
[----:B------:R-:W-:Y:S01]  /*1890*/  ULDC.64 UR4, c[0x4][0x70] ;  /* 0x01001c0000047ab9 */ /* 0x000fe20000000a00 */
[----:B------:R-:W-:Y:S02]  /*18a0*/  IMAD.U32 R10, RZ, RZ, UR6 ;  /* 0x00000006ff0a7e24 */ /* 0x000fe4000f8e00ff */
[----:B------:R-:W-:Y:S02]  /*18b0*/  IMAD.U32 R6, RZ, RZ, UR4 ;  /* 0x00000004ff067e24 */ /* 0x000fe4000f8e00ff */
[----:B------:R-:W-:-:S02]  /*18c0*/  IMAD.U32 R7, RZ, RZ, UR5 ;  /* 0x00000005ff077e24 */ /* 0x000fc4000f8e00ff */
[----:B------:R-:W-:Y:S02]  /*18d0*/  IMAD.U32 R11, RZ, RZ, UR7 ;  /* 0x00000007ff0b7e24 */ /* 0x000fe4000f8e00ff */
[----:B------:R-:W-:Y:S02]  /*18e0*/  IMAD.MOV.U32 R8, RZ, RZ, 0x1e1 ;  /* 0x000001e1ff087424 */ /* 0x000fe400078e00ff */
[----:B0-----:R-:W-:Y:S02]  /*18f0*/  IMAD.MOV.U32 R12, RZ, RZ, 0x1 ;  /* 0x00000001ff0c7424 */ /* 0x001fe400078e00ff */
[----:B-1----:R-:W-:-:S07]  /*1900*/  IMAD.MOV.U32 R13, RZ, RZ, RZ ;  /* 0x000000ffff0d7224 */ /* 0x002fce00078e00ff */
[----:B------:R-:W-:-:S07]  /*1910*/  LEPC R20, `(.L_x_17) ;  /* 0x000000001014794e */ /* 0x000fce0000000000 */
[----:B--2--5:R-:W-:Y:S05]  /*1920*/  CALL.ABS.NOINC R14 ;  /* 0x000000000e007343 */ /* 0x024fea0003c00000 */
.L_x_17:
[----:B------:R-:W-:-:S13]  /*1930*/  ISETP.NE.AND P0, PT, R70, 0x3, PT ;  /* 0x000000034600780c */ /* 0x000fda0003f05270 */
[----:B------:R-:W-:Y:S05]  /*1940*/  @!P0 BRA `(.L_x_18) ;  /* 0x0000000000048947 */ /* 0x000fea0003800000 */
[----:B------:R-:W-:Y:S01]  /*1950*/  BPT.TRAP 0x1 ;  /* 0x000000040000795c */ /* 0x000fe20000300000 */
.L_x_18:
[----:B------:R-:W-:Y:S02]  /*1960*/  IMAD.U32 R3, RZ, RZ, UR39 ;  /* 0x00000027ff037e24 */ /* 0x000fe4000f8e00ff */
[----:B-1----:R-:W-:-:S03]  /*1970*/  IMAD.U32 R0, RZ, RZ, UR38 ;  /* 0x00000026ff007e24 */ /* 0x002fc6000f8e00ff */
[----:B------:R-:W-:Y:S02]  /*1980*/  LEA R3, R3, UR41, 0x3 ;  /* 0x0000002903037c11 */ /* 0x000fe4000f8e18ff */
[----:B------:R-:W-:-:S04]  /*1990*/  SHF.L.U32 R0, R0, 0x1f, RZ ;  /* 0x0000001f00007819 */ /* 0x000fc800000006ff */
[----:B------:R1:W2:Y:S01]  /*19a0*/  SYNCS.PHASECHK.TRANS64.TRYWAIT P1, [R3+URZ], R0 ;  /* 0x00000000030075a7 */ /* 0x0002a2000802017f */
[----:B------:R-:W-:Y:S05]  /*19b0*/  @!P0 BRA `(.L_x_19) ;  /* 0x0000000000048947 */ /* 0x000fea0003800000 */
[----:B------:R-:W-:Y:S01]  /*19c0*/  BPT.TRAP 0x1 ;  /* 0x000000040000795c */ /* 0x000fe20000300000 */
.L_x_19:
[----:B--2---:R-:W-:Y:S05]  /*19d0*/  @P1 BRA `(.L_x_20) ;  /* 0x0000000000081947 */ /* 0x004fea0003800000 */
[----:B------:R-:W2:Y:S02]  /*19e0*/  SYNCS.PHASECHK.TRANS64.TRYWAIT P1, [R3+URZ], R0 ;  /* 0x00000000030075a7 */ /* 0x000ea4000802017f */
[----:B--2---:R-:W-:Y:S05]  /*19f0*/  @!P1 BRA `(.L_x_21) ;  /* 0x0000004c00989947 */ /* 0x004fea0003800000 */
.L_x_20:
[----:B------:R-:W-:Y:S05]  /*1a00*/  WARPSYNC.ALL ;  /* 0x0000000000007948 */ /* 0x000fea0003800000 */
[----:B------:R-:W-:Y:S01]  /*1a10*/  ULEA UR4, UR39, UR45, 0x8 ;  /* 0x0000002d27047291 */ /* 0x000fe2000f8e403f */
[----:B------:R-:W-:Y:S01]  /*1a20*/  WARPGROUP.ARRIVE ;  /* 0x00000000000079c5 */ /* 0x000fe20000000000 */
[----:B------:R-:W-:Y:S01]  /*1a30*/  ULEA UR6, UR39, UR44, 0x8 ;  /* 0x0000002c27067291 */ /* 0x000fe2000f8e403f */
[----:B-12---:R-:W-:Y:S01]  /*1a40*/  IMAD.U32 R0, RZ, RZ, UR43 ;  /* 0x0000002bff007e24 */ /* 0x006fe2000f8e00ff */
[----:B------:R-:W-:Y:S01]  /*1a50*/  UMOV UR5, 0x80000020 ;  /* 0x8000002000057882 */ /* 0x000fe20000000000 */
[----:B------:R-:W-:-:S03]  /*1a60*/  UMOV UR7, 0x40000040 ;  /* 0x4000004000077882 */ /* 0x000fc60000000000 */
[----:B------:R-:W-:-:S03]  /*1a70*/  ISETP.GE.AND P1, PT, R0, 0x1, PT ;  /* 0x000000010000780c */ /* 0x000fc60003f26270 */
[----:B------:R-:W-:Y:S01]  /*1a80*/  HGMMA.64x64x16.F32 R24, gdesc[UR4].tnspB, RZ, !UPT, gsb0 ;  /* 0x40e00000041879f0 */ /* 0x000fe2000c0008ff */
[----:B------:R-:W-:Y:S02]  /*1a90*/  UIADD3 UR4, UR4, 0x2, URZ ;  /* 0x0000000204047890 */ /* 0x000fe4000fffe03f */
[----:B------:R-:W-:Y:S01]  /*1aa0*/  UIADD3 UR6, UR6, 0x80, URZ ;  /* 0x0000008006067890 */ /* 0x000fe2000fffe03f */
[----:B------:R-:W-:Y:S01]  /*1ab0*/  UMOV UR5, 0x80000020 ;  /* 0x8000002000057882 */ /* 0x000fe20000000000 */
[----:B------:R-:W-:Y:S01]  /*1ac0*/  UMOV UR7, 0x40000040 ;  /* 0x4000004000077882 */ /* 0x000fe20000000000 */
[----:B------:R-:W-:Y:S02]  /*1ad0*/  WARPGROUP.DEPBAR.LE gsb0, 0x0 ;  /* 0x00008000000079c5 */ /* 0x000fe40000010000 */
[----:B------:R-:W-:-:S06]  /*1ae0*/  WARPGROUP.ARRIVE ;  /* 0x00000000000079c5 */ /* 0x000fcc0000000000 */
[----:B------:R-:W-:Y:S03]  /*1af0*/  HGMMA.64x64x16.F32 R24, gdesc[UR4].tnspB, R24, gsb0 ;  /* 0x40e00000041879f0 */ /* 0x000fe60008000818 */
[----:B------:R-:W-:Y:S02]  /*1b00*/  WARPGROUP.DEPBAR.LE gsb0, 0x0 ;  /* 0x00008000000079c5 */ /* 0x000fe40000010000 */
[----:B------:R-:W-:Y:S05]  /*1b10*/  @!P1 BRA `(.L_x_22) ;  /* 0x0000000000d09947 */ /* 0x000fea0003800000 */
[----:B------:R-:W-:Y:S01]  /*1b20*/  UIADD3 UR4, UR39, 0x1, URZ ;  /* 0x0000000127047890 */ /* 0x000fe2000fffe03f */
[----:B------:R-:W-:Y:S01]  /*1b30*/  IMAD.U32 R0, RZ, RZ, UR43 ;  /* 0x0000002bff007e24 */ /* 0x000fe2000f8e00ff */
[----:B------:R-:W-:Y:S02]  /*1b40*/  UMOV UR9, UR39 ;  /* 0x0000002700097c82 */ /* 0x000fe40008000000 */
[----:B------:R-:W-:-:S04]  /*1b50*/  UISETP.NE.AND UP0, UPT, UR4, 0x1c, UPT ;  /* 0x0000001c0400788c */ /* 0x000fc8000bf05270 */
[----:B------:R-:W-:Y:S02]  /*1b60*/  USEL UR5, URZ, 0x1, UP0 ;  /* 0x000000013f057887 */ /* 0x000fe40008000000 */
[----:B------:R-:W-:Y:S02]  /*1b70*/  USEL UR8, UR4, URZ, UP0 ;  /* 0x0000003f04087287 */ /* 0x000fe40008000000 */
[----:B------:R-:W-:-:S06]  /*1b80*/  ULOP3.LUT UR5, UR38, UR5, URZ, 0x3c, !UPT ;  /* 0x0000000526057292 */ /* 0x000fcc000f8e3c3f */
[----:B------:R-:W-:-:S07]  /*1b90*/  IMAD.U32 R5, RZ, RZ, UR5 ;  /* 0x00000005ff057e24 */ /* 0x000fce000f8e00ff */
.L_x_29:
[----:B-12---:R-:W-:Y:S05]  /*1ba0*/  @!P0 BRA `(.L_x_23) ;  /* 0x0000000000048947 */ /* 0x006fea0003800000 */
[----:B------:R-:W-:Y:S01]  /*1bb0*/  BPT.TRAP 0x1 ;  /* 0x000000040000795c */ /* 0x000fe20000300000 */
.L_x_23:
[----:B------:R-:W-:Y:S01]  /*1bc0*/  ULEA UR4, UR8, UR41, 0x3 ;  /* 0x0000002908047291 */ /* 0x000fe2000f8e183f */
[----:B------:R-:W-:-:S08]  /*1bd0*/  SHF.L.U32 R3, R5, 0x1f, RZ ;  /* 0x0000001f05037819 */ /* 0x000fd000000006ff */
[----:B------:R1:W2:Y:S01]  /*1be0*/  SYNCS.PHASECHK.TRANS64.TRYWAIT P1, [UR4], R3 ;  /* 0x00000003ff0075a7 */ /* 0x0002a20008020144 */
[----:B------:R-:W-:Y:S05]  /*1bf0*/  @!P0 BRA `(.L_x_24) ;  /* 0x0000000000048947 */ /* 0x000fea0003800000 */
[----:B------:R-:W-:Y:S01]  /*1c00*/  BPT.TRAP 0x1 ;  /* 0x000000040000795c */ /* 0x000fe20000300000 */
.L_x_24:
[----:B--2---:R-:W-:Y:S05]  /*1c10*/  @P1 BRA `(.L_x_25) ;  /* 0x0000000000081947 */ /* 0x004fea0003800000 */
[----:B------:R-:W2:Y:S02]  /*1c20*/  SYNCS.PHASECHK.TRANS64.TRYWAIT P1, [UR4], R3 ;  /* 0x00000003ff0075a7 */ /* 0x000ea40008020144 */
[----:B--2---:R-:W-:Y:S05]  /*1c30*/  @!P1 BRA `(.L_x_26) ;  /* 0x0000004c001c9947 */ /* 0x004fea0003800000 */
.L_x_25:
[----:B------:R-:W-:Y:S01]  /*1c40*/  ULEA UR4, UR8, UR45, 0x8 ;  /* 0x0000002d08047291 */ /* 0x000fe2000f8e403f */
[----:B------:R-:W-:Y:S01]  /*1c50*/  WARPGROUP.ARRIVE ;  /* 0x00000000000079c5 */ /* 0x000fe20000000000 */
[----:B------:R-:W-:Y:S01]  /*1c60*/  ULEA UR6, UR8, UR44, 0x8 ;  /* 0x0000002c08067291 */ /* 0x000fe2000f8e403f */
[----:B------:R-:W-:Y:S01]  /*1c70*/  UMOV UR5, 0x80000020 ;  /* 0x8000002000057882 */ /* 0x000fe20000000000 */
[----:B------:R-:W-:-:S07]  /*1c80*/  UMOV UR7, 0x40000040 ;  /* 0x4000004000077882 */ /* 0x000fce0000000000 */
[----:B------:R-:W-:Y:S01]  /*1c90*/  HGMMA.64x64x16.F32 R24, gdesc[UR4].tnspB, R24, gsb0 ;  /* 0x40e00000041879f0 */ /* 0x000fe20008000818 */
        /* <DEDUP_REMOVED lines=9> */
[----:B------:R-:W-:Y:S01]  /*1d30*/  BPT.TRAP 0x1 ;  /* 0x000000040000795c */ /* 0x000fe20000300000 */
.L_x_27:
[----:B------:R-:W-:Y:S01]  /*1d40*/  ULEA UR4, UR9, UR41, 0x3 ;  /* 0x0000002909047291 */ /* 0x000fe2000f8e183f */
[----:B------:R-:W-:-:S03]  /*1d50*/  ISETP.GT.U32.AND P1, PT, R16, 0x1, PT ;  /* 0x000000011000780c */ /* 0x000fc60003f24070 */
[----:B------:R-:W-:-:S04]  /*1d60*/  UIADD3 UR4, UR4, 0xe0, URZ ;  /* 0x000000e004047890 */ /* 0x000fc8000fffe03f */
[----:B------:R-:W-:-:S09]  /*1d70*/  UPRMT UR4, URZ, 0x654, UR4 ;  /* 0x000006543f047896 */ /* 0x000fd20008000004 */
[----:B------:R-:W-:Y:S01]  /*1d80*/  SYNCS.ARRIVE.TRANS64.RED.A1T0 RZ, [UR4], RZ ;  /* 0x000000ffffff79a7 */ /* 0x000fe20008100404 */
[----:B------:R-:W-:Y:S05]  /*1d90*/  @P1 BRA `(.L_x_28) ;  /* 0x0000000000041947 */ /* 0x000fea0003800000 */
[----:B------:R-:W-:Y:S01]  /*1da0*/  BPT.TRAP 0x1 ;  /* 0x000000040000795c */ /* 0x000fe20000300000 */
.L_x_28:
[----:B------:R-:W-:Y:S01]  /*1db0*/  UIADD3 UR8, UR8, 0x1, URZ ;  /* 0x0000000108087890 */ /* 0x000fe2000fffe03f */
[C---:B------:R-:W-:Y:S01]  /*1dc0*/  ISETP.GT.AND P1, PT, R0.reuse, 0x1, PT ;  /* 0x000000010000780c */ /* 0x040fe20003f24270 */
[----:B------:R-:W-:Y:S01]  /*1dd0*/  UIADD3 UR9, UR9, 0x1, URZ ;  /* 0x0000000109097890 */ /* 0x000fe2000fffe03f */
[----:B------:R-:W-:Y:S01]  /*1de0*/  VIADD R0, R0, 0xffffffff ;  /* 0xffffffff00007836 */ /* 0x000fe20000000000 */
[----:B------:R-:W-:Y:S02]  /*1df0*/  UISETP.NE.AND UP0, UPT, UR8, 0x1c, UPT ;  /* 0x0000001c0800788c */ /* 0x000fe4000bf05270 */
[----:B------:R-:W-:Y:S02]  /*1e00*/  UISETP.NE.AND UP1, UPT, UR9, 0x1c, UPT ;  /* 0x0000001c0900788c */ /* 0x000fe4000bf25270 */
[----:B------:R-:W-:Y:S02]  /*1e10*/  USEL UR4, URZ, 0x1, UP0 ;  /* 0x000000013f047887 */ /* 0x000fe40008000000 */
[----:B------:R-:W-:-:S02]  /*1e20*/  USEL UR8, UR8, URZ, UP0 ;  /* 0x0000003f08087287 */ /* 0x000fc40008000000 */
[----:B------:R-:W-:Y:S02]  /*1e30*/  USEL UR9, UR9, URZ, UP1 ;  /* 0x0000003f09097287 */ /* 0x000fe40008800000 */
[----:B------:R-:W-:Y:S01]  /*1e40*/  LOP3.LUT R5, R5, UR4, RZ, 0x3c, !PT ;  /* 0x0000000405057c12 */ /* 0x000fe2000f8e3cff */
[----:B------:R-:W-:Y:S09]  /*1e50*/  @P1 BRA `(.L_x_29) ;  /* 0xfffffffc00501947 */ /* 0x000ff2000383ffff */
.L_x_22:
[----:B------:R-:W3:Y:S01]  /*1e60*/  LDC R0, c[0x0][0x28c] ;  /* 0x0000a300ff007b82 */ /* 0x000ee20000000800 */
[----:B------:R4:W-:Y:S01]  /*1e70*/  SYNCS.ARRIVE.TRANS64.A1T0 RZ, [R62+UR47], RZ ;  /* 0x000000ff3eff79a7 */ /* 0x0009e2000810002f */
[----:B---3--:R-:W-:-:S13]  /*1e80*/  ISETP.GE.AND P1, PT, R0, 0x1, PT ;  /* 0x000000010000780c */ /* 0x008fda0003f26270 */
[----:B----4-:R-:W-:Y:S05]  /*1e90*/  @!P1 BRA `(.L_x_30) ;  /* 0x0000000000349947 */ /* 0x010fea0003800000 */
[----:B------:R-:W-:Y:S05]  /*1ea0*/  @!P0 BRA `(.L_x_31) ;  /* 0x0000000000048947 */ /* 0x000fea0003800000 */
[----:B------:R-:W-:Y:S01]  /*1eb0*/  BPT.TRAP 0x1 ;  /* 0x000000040000795c */ /* 0x000fe20000300000 */
.L_x_31:
[----:B------:R-:W-:Y:S01]  /*1ec0*/  UIADD3 UR6, UR43, UR39, URZ ;  /* 0x000000272b067290 */ /* 0x000fe2000fffe03f */
[----:B------:R-:W-:-:S03]  /*1ed0*/  ISETP.GT.U32.AND P0, PT, R16, 0x1, PT ;  /* 0x000000011000780c */ /* 0x000fc60003f04070 */
[----:B------:R-:W-:-:S04]  /*1ee0*/  USHF.R.U32.HI UR4, URZ, 0x2, UR6 ;  /* 0x000000023f047899 */ /* 0x000fc80008011606 */
[----:B------:R-:W-:-:S04]  /*1ef0*/  UIMAD.WIDE.U32 UR4, UR4, 0x24924925, URZ ;  /* 0x24924925040478a5 */ /* 0x000fc8000f8e003f */
[----:B------:R-:W-:-:S04]  /*1f00*/  UIMAD UR4, UR5, -0x1c, UR6 ;  /* 0xffffffe4050478a4 */ /* 0x000fc8000f8e0206 */
[----:B------:R-:W-:-:S04]  /*1f10*/  ULEA UR4, UR4, UR41, 0x3 ;  /* 0x0000002904047291 */ /* 0x000fc8000f8e183f */
[----:B------:R-:W-:-:S04]  /*1f20*/  UIADD3 UR4, UR4, 0xe0, URZ ;  /* 0x000000e004047890 */ /* 0x000fc8000fffe03f */
[----:B------:R-:W-:-:S09]  /*1f30*/  UPRMT UR4, URZ, 0x654, UR4 ;  /* 0x000006543f047896 */ /* 0x000fd20008000004 */
[----:B------:R-:W-:Y:S01]  /*1f40*/  SYNCS.ARRIVE.TRANS64.RED.A1T0 RZ, [UR4], RZ ;  /* 0x000000ffffff79a7 */ /* 0x000fe20008100404 */
[----:B------:R-:W-:Y:S05]  /*1f50*/  @P0 BRA `(.L_x_30) ;  /* 0x0000000000040947 */ /* 0x000fea0003800000 */
[----:B------:R-:W-:Y:S01]  /*1f60*/  BPT.TRAP 0x1 ;  /* 0x000000040000795c */ /* 0x000fe20000300000 */
.L_x_30:
[----:B------:R-:W-:Y:S01]  /*1f70*/  SHF.L.U32 R0, R71, 0x1f, RZ ;  /* 0x0000001f47007819 */ /* 0x000fe200000006ff */
[----:B------:R-:W-:Y:S01]  /*1f80*/  UIADD3 UR39, UR46, UR39, URZ ;  /* 0x000000272e277290 */ /* 0x000fe2000fffe03f */
[----:B------:R-:W3:Y:S01]  /*1f90*/  LDC R7, c[0x0][0x288] ;  /* 0x0000a200ff077b82 */ /* 0x000ee20000000800 */
[----:B------:R-:W-:Y:S01]  /*1fa0*/  UISETP.GE.U32.AND UP1, UPT, UR46, 0x1c, UPT ;  /* 0x0000001c2e00788c */ /* 0x000fe2000bf26070 */
[----:B------:R-:W-:Y:S01]  /*1fb0*/  IMAD.SHL.U32 R8, R60, 0x2, RZ ;  /* 0x000000023c087824 */ /* 0x000fe200078e00ff */
[----:B------:R-:W-:Y:S02]  /*1fc0*/  UISETP.GT.U32.AND UP0, UPT, UR39, 0x1b, UPT ;  /* 0x0000001b2700788c */ /* 0x000fe4000bf04070 */
[----:B------:R-:W-:Y:S02]  /*1fd0*/  USHF.R.U32.HI UR4, URZ, 0x2, UR39 ;  /* 0x000000023f047899 */ /* 0x000fe40008011627 */
[----:B------:R-:W-:Y:S01]  /*1fe0*/  UISETP.LT.U32.AND UP0, UPT, UR46, 0x1c, UP0 ;  /* 0x0000001c2e00788c */ /* 0x000fe20008701070 */
[----:B------:R-:W4:Y:S01]  /*1ff0*/  SYNCS.PHASECHK.TRANS64.TRYWAIT P0, [R61+UR42+0x10], R0 ;  /* 0x000010003d0075a7 */ /* 0x000f22000800016a */
[----:B------:R-:W-:Y:S01]  /*2000*/  UIMAD.WIDE.U32 UR4, UR4, 0x24924925, URZ ;  /* 0x24924925040478a5 */ /* 0x000fe2000f8e003f */
[----:B------:R-:W-:Y:S01]  /*2010*/  SHF.R.S32.HI R9, RZ, 0x1f, R8 ;  /* 0x0000001fff097819 */ /* 0x000fe20000011408 */
[----:B------:R-:W-:-:S02]  /*2020*/  USEL UR6, URZ, 0x1, !UP0 ;  /* 0x000000013f067887 */ /* 0x000fc4000c000000 */
[----:B------:R-:W-:Y:S02]  /*2030*/  UIMAD UR39, UR5, -0x1c, UR39 ;  /* 0xffffffe4052778a4 */ /* 0x000fe4000f8e0227 */
[----:B------:R-:W-:-:S04]  /*2040*/  ULOP3.LUT UR38, UR38, UR6, URZ, 0x3c, !UPT ;  /* 0x0000000626267292 */ /* 0x000fc8000f8e3c3f */
[----:B------:R-:W-:Y:S01]  /*2050*/  @UP1 ULOP3.LUT UR38, UR38, 0x1, UR5, 0x78, !UPT ;  /* 0x0000000126261892 */ /* 0x000fe2000f8e7805 */
[----:B---34-:R-:W-:Y:S11]  /*2060*/  @!P0 BRA `(.L_x_32) ;  /* 0x0000004800288947 */ /* 0x018ff60003800000 */
.L_x_146:
[----:B---3--:R-:W-:Y:S01]  /*2070*/  IMAD.SHL.U32 R0, R19, 0x40, RZ ;  /* 0x0000004013007824 */ /* 0x008fe200078e00ff */
[----:B------:R-:W-:Y:S01]  /*2080*/  ULDC UR6, c[0x0][0x284] ;  /* 0x0000a10000067ab9 */ /* 0x000fe20000000800 */
[----:B------:R-:W-:Y:S01]  /*2090*/  IMAD.SHL.U32 R14, R22, 0x40, RZ ;  /* 0x00000040160e7824 */ /* 0x000fe200078e00ff */
[----:B------:R-:W-:Y:S01]  /*20a0*/  SHF.R.S32.HI R11, RZ, 0x1f, R2 ;  /* 0x0000001fff0b7819 */ /* 0x000fe20000011402 */
[----:B------:R-:W-:Y:S01]  /*20b0*/  ULDC.64 UR4, c[0x0][0x5d0] ;  /* 0x0001740000047ab9 */ /* 0x000fe20000000a00 */
[----:B------:R-:W-:Y:S01]  /*20c0*/  ISETP.GE.AND P0, PT, R0, UR6, PT ;  /* 0x0000000600007c0c */ /* 0x000fe2000bf06270 */
[----:B--2---:R-:W-:Y:S01]  /*20d0*/  IMAD.WIDE.U32 R4, R2, UR4, R8 ;  /* 0x0000000402047c25 */ /* 0x004fe2000f8e0008 */
[----:B------:R-:W-:Y:S02]  /*20e0*/  SHF.R.S32.HI R15, RZ, 0x1f, R14 ;  /* 0x0000001fff0f7819 */ /* 0x000fe4000001140e */
[C---:B------:R-:W-:Y:S01]  /*20f0*/  ISETP.GE.OR P0, PT, R14.reuse, R7, P0 ;  /* 0x000000070e00720c */ /* 0x040fe20000706670 */
[----:B-1----:R-:W-:Y:S01]  /*2100*/  IMAD R3, R11, UR4, RZ ;  /* 0x000000040b037c24 */ /* 0x002fe2000f8e02ff */
[----:B------:R-:W-:-:S03]  /*2110*/  IADD3 R4, P1, R14, R4, RZ ;  /* 0x000000040e047210 */ /* 0x000fc60007f3e0ff */
[----:B------:R-:W-:-:S05]  /*2120*/  IMAD R3, R2, UR5, R3 ;  /* 0x0000000502037c24 */ /* 0x000fca000f8e0203 */
[----:B------:R-:W-:-:S03]  /*2130*/  IADD3.X R5, R15, R5, R3, P1, !PT ;  /* 0x000000050f057210 */ /* 0x000fc60000ffe403 */
[----:B------:R-:W-:Y:S05]  /*2140*/  @P0 BRA `(.L_x_33) ;  /* 0x0000002000b00947 */ /* 0x000fea0003800000 */
[----:B------:R-:W1:Y:S01]  /*2150*/  LDC.64 R74, c[0x0][0x5c8] ;  /* 0x00017200ff4a7b82 */ /* 0x000e620000000a00 */
[----:B-----5:R-:W-:Y:S01]  /*2160*/  FSETP.NEU.AND P0, PT, R57, RZ, PT ;  /* 0x000000ff3900720b */ /* 0x020fe20003f0d000 */
[----:B------:R-:W-:Y:S01]  /*2170*/  IMAD R3, R60, -0x2, R7 ;  /* 0xfffffffe3c037824 */ /* 0x000fe200078e0207 */
[----:B------:R-:W-:Y:S01]  /*2180*/  BSSY B0, `(.L_x_33) ;  /* 0x0000228000007945 */ /* 0x000fe20003800000 */
[----:B------:R-:W-:-:S04]  /*2190*/  IMAD.WIDE R66, R19, 0x40, R58 ;  /* 0x0000004013427825 */ /* 0x000fc800078e023a */
[----:B------:R-:W-:Y:S02]  /*21a0*/  IMAD.IADD R3, R3, 0x1, -R14 ;  /* 0x0000000103037824 */ /* 0x000fe400078e0a0e */
[----:B------:R-:W-:-:S03]  /*21b0*/  IMAD.IADD R0, R65, 0x1, -R0 ;  /* 0x0000000141007824 */ /* 0x000fc600078e0a00 */
[----:B------:R-:W-:-:S04]  /*21c0*/  ISETP.GT.AND P2, PT, R3, RZ, PT ;  /* 0x000000ff0300720c */ /* 0x000fc80003f44270 */
[----:B------:R-:W-:Y:S01]  /*21d0*/  ISETP.GT.AND P1, PT, R0, RZ, P2 ;  /* 0x000000ff0000720c */ /* 0x000fe20001724270 */
[-C--:B-1----:R-:W-:Y:S02]  /*21e0*/  IMAD R6, R67, R74.reuse, RZ ;  /* 0x0000004a43067224 */ /* 0x082fe400078e02ff */
[----:B------:R-:W-:-:S04]  /*21f0*/  IMAD.WIDE.U32 R68, R66, R74, R4 ;  /* 0x0000004a42447225 */ /* 0x000fc800078e0004 */
[----:B------:R-:W-:-:S04]  /*2200*/  IMAD R5, R66, R75, R6 ;  /* 0x0000004b42057224 */ /* 0x000fc800078e0206 */
[----:B------:R-:W-:Y:S01]  /*2210*/  IMAD.IADD R7, R69, 0x1, R5 ;  /* 0x0000000145077824 */ /* 0x000fe200078e0205 */
[----:B------:R-:W-:Y:S06]  /*2220*/  @!P0 BRA `(.L_x_34) ;  /* 0x0000001400e48947 */ /* 0x000fec0003800000 */
[----:B------:R-:W1:Y:S01]  /*2230*/  LDC.64 R72, c[0x0][0x5b8] ;  /* 0x00016e00ff487b82 */ /* 0x000e620000000a00 */
[----:B------:R-:W-:-:S07]  /*2240*/  ULDC.64 UR4, c[0x0][0x5c0] ;  /* 0x0001700000047ab9 */ /* 0x000fce0000000a00 */
[----:B------:R-:W2:Y:S08]  /*2250*/  LDC.64 R76, c[0x0][0x5b0] ;  /* 0x00016c00ff4c7b82 */ /* 0x000eb00000000a00 */
[----:B------:R-:W0:Y:S01]  /*2260*/  LDC.64 R78, c[0x0][0x5a8] ;  /* 0x00016a00ff4e7b82 */ /* 0x000e220000000a00 */
[-C--:B-1----:R-:W-:Y:S02]  /*2270*/  IMAD R6, R11, R72.reuse, RZ ;  /* 0x000000480b067224 */ /* 0x082fe400078e02ff */
[----:B------:R-:W-:-:S04]  /*2280*/  IMAD.WIDE.U32 R4, R2, R72, R8 ;  /* 0x0000004802047225 */ /* 0x000fc800078e0008 */
[----:B------:R-:W-:Y:S01]  /*2290*/  IMAD R69, R2, R73, R6 ;  /* 0x0000004902457224 */ /* 0x000fe200078e0206 */
[----:B------:R-:W-:Y:S01]  /*22a0*/  IADD3 R10, P0, R14, R4, RZ ;  /* 0x000000040e0a7210 */ /* 0x000fe20007f1e0ff */
[----:B--2---:R-:W-:-:S03]  /*22b0*/  IMAD R4, R67, R76, RZ ;  /* 0x0000004c43047224 */ /* 0x004fc600078e02ff */
[----:B------:R-:W-:Y:S01]  /*22c0*/  IADD3.X R11, R15, R5, R69, P0, !PT ;  /* 0x000000050f0b7210 */ /* 0x000fe200007fe445 */
[C---:B------:R-:W-:Y:S02]  /*22d0*/  IMAD R73, R66.reuse, R77, R4 ;  /* 0x0000004d42497224 */ /* 0x040fe400078e0204 */
[----:B------:R-:W-:-:S04]  /*22e0*/  IMAD.WIDE.U32 R4, R66, R76, R10 ;  /* 0x0000004c42047225 */ /* 0x000fc800078e000a */
[----:B------:R-:W-:Y:S01]  /*22f0*/  IMAD.IADD R5, R5, 0x1, R73 ;  /* 0x0000000105057824 */ /* 0x000fe200078e0249 */
[----:B0-----:R-:W-:-:S04]  /*2300*/  LEA R12, P0, R4, R78, 0x1 ;  /* 0x0000004e040c7211 */ /* 0x001fc800078008ff */
[----:B------:R-:W-:-:S05]  /*2310*/  LEA.HI.X R13, R4, R79, R5, 0x1, P0 ;  /* 0x0000004f040d7211 */ /* 0x000fca00000f0c05 */
[----:B------:R-:W2:Y:S01]  /*2320*/  @P1 LDG.E.LTC128B.U16 R19, desc[UR36][R12.64] ;  /* 0x000000240c131981 */ /* 0x000ea2000c1e1520 */
[----:B------:R-:W-:Y:S01]  /*2330*/  IMAD.WIDE.U32 R4, R66, R76, R14 ;  /* 0x0000004c42047225 */ /* 0x000fe200078e000e */
[----:B------:R-:W-:Y:S02]  /*2340*/  BSSY B1, `(.L_x_35) ;  /* 0x0000015000017945 */ /* 0x000fe40003800000 */
[----:B------:R-:W-:-:S04]  /*2350*/  IADD3 R20, P0, R8, R4, RZ ;  /* 0x0000000408147210 */ /* 0x000fc80007f1e0ff */
[----:B------:R-:W-:Y:S02]  /*2360*/  IADD3.X R21, R9, R73, R5, P0, !PT ;  /* 0x0000004909157210 */ /* 0x000fe400007fe405 */
[----:B------:R-:W-:Y:S01]  /*2370*/  LEA R6, P0, R68, UR4, 0x1 ;  /* 0x0000000444067c11 */ /* 0x000fe2000f8008ff */
[----:B------:R-:W-:-:S03]  /*2380*/  IMAD.WIDE.U32 R20, R2, R72, R20 ;  /* 0x0000004802147225 */ /* 0x000fc600078e0014 */
[----:B------:R-:W-:Y:S02]  /*2390*/  LEA.HI.X R7, R68, UR5, R7, 0x1, P0 ;  /* 0x0000000544077c11 */ /* 0x000fe400080f0c07 */
[----:B------:R-:W-:-:S04]  /*23a0*/  ISETP.GT.AND P0, PT, R3, 0x1, PT ;  /* 0x000000010300780c */ /* 0x000fc80003f04270 */
[----:B------:R-:W-:Y:S01]  /*23b0*/  ISETP.GT.AND P3, PT, R0, RZ, P0 ;  /* 0x000000ff0000720c */ /* 0x000fe20000764270 */
[----:B--2---:R-:W-:-:S05]  /*23c0*/  HADD2.F32 R4, -RZ, R19.H0_H0 ;  /* 0x20000013ff047230 */ /* 0x004fca0000004100 */
[----:B------:R-:W-:Y:S01]  /*23d0*/  FMUL R5, R4, R57 ;  /* 0x0000003904057220 */ /* 0x000fe20000400000 */
[----:B------:R-:W-:-:S03]  /*23e0*/  LEA R4, P4, R20, R78, 0x1 ;  /* 0x0000004e14047211 */ /* 0x000fc600078808ff */
[----:B------:R-:W-:-:S05]  /*23f0*/  FFMA R5, R24, R56, R5 ;  /* 0x0000003818057223 */ /* 0x000fca0000000005 */
[----:B------:R-:W-:Y:S01]  /*2400*/  F2FP.F16.F32.PACK_AB R12, RZ, R5 ;  /* 0x00000005ff0c723e */ /* 0x000fe200000000ff */
[----:B------:R-:W-:-:S03]  /*2410*/  IMAD.IADD R5, R69, 0x1, R21 ;  /* 0x0000000145057824 */ /* 0x000fc600078e0215 */
[----:B------:R-:W-:Y:S01]  /*2420*/  PRMT R13, R12, 0x7610, R13 ;  /* 0x000076100c0d7816 */ /* 0x000fe2000000000d */
[----:B------:R-:W-:Y:S01]  /*2430*/  IMAD.SHL.U32 R12, R76, 0x8, RZ ;  /* 0x000000084c0c7824 */ /* 0x000fe200078e00ff */
[----:B------:R-:W-:-:S03]  /*2440*/  LEA.HI.X R5, R20, R79, R5, 0x1, P4 ;  /* 0x0000004f14057211 */ /* 0x000fc600020f0c05 */
[----:B------:R0:W-:Y:S02]  /*2450*/  @P1 STG.E.U16 desc[UR36][R6.64], R13 ;  /* 0x0000000d06001986 */ /* 0x0001e4000c101524 */
[----:B0-----:R-:W-:Y:S01]  /*2460*/  SHF.L.U64.HI R13, R76, 0x3, R77 ;  /* 0x000000034c0d7819 */ /* 0x001fe2000001024d */
[----:B------:R-:W-:Y:S06]  /*2470*/  @!P3 BRA `(.L_x_36) ;  /* 0x000000000004b947 */ /* 0x000fec0003800000 */
[----:B------:R0:W5:Y:S02]  /*2480*/  LDG.E.LTC128B.U16 R19, desc[UR36][R4.64+0x2] ;  /* 0x0000022404137981 */ /* 0x000164000c1e1520 */
.L_x_36:
[----:B------:R-:W-:Y:S05]  /*2490*/  BSYNC B1 ;  /* 0x0000000000017941 */ /* 0x000fea0003800000 */
.L_x_35:
[----:B-----5:R-:W-:Y:S01]  /*24a0*/  HADD2.F32 R20, -RZ, R19.H0_H0 ;  /* 0x20000013ff147230 */ /* 0x020fe20000004100 */
[----:B------:R-:W-:Y:S01]  /*24b0*/  ISETP.GT.AND P2, PT, R0, 0x8, P2 ;  /* 0x000000080000780c */ /* 0x000fe20001744270 */
[----:B------:R-:W-:-:S04]  /*24c0*/  IMAD.WIDE.U32 R66, R66, R76, R12 ;  /* 0x0000004c42427225 */ /* 0x000fc800078e000c */
[----:B------:R-:W-:Y:S01]  /*24d0*/  FMUL R20, R20, R57 ;  /* 0x0000003914147220 */ /* 0x000fe20000400000 */
[----:B------:R-:W-:Y:S01]  /*24e0*/  IMAD.IADD R73, R73, 0x1, R67 ;  /* 0x0000000149497824 */ /* 0x000fe200078e0243 */
[----:B------:R-:W-:Y:S02]  /*24f0*/  IADD3 R10, P1, R10, R66, RZ ;  /* 0x000000420a0a7210 */ /* 0x000fe40007f3e0ff */
[----:B------:R-:W-:-:S03]  /*2500*/  FFMA R20, R25, R56, R20 ;  /* 0x0000003819147223 */ /* 0x000fc60000000014 */
[----:B------:R-:W-:Y:S01]  /*2510*/  IMAD.X R11, R73, 0x1, R11, P1 ;  /* 0x00000001490b7824 */ /* 0x000fe200008e060b */
[C---:B------:R-:W-:Y:S02]  /*2520*/  LEA R12, P1, R10.reuse, R78, 0x1 ;  /* 0x0000004e0a0c7211 */ /* 0x040fe400078208ff */
[----:B------:R-:W-:Y:S02]  /*2530*/  F2FP.F16.F32.PACK_AB R20, RZ, R20 ;  /* 0x00000014ff14723e */ /* 0x000fe400000000ff */
[----:B------:R-:W-:-:S03]  /*2540*/  LEA.HI.X R13, R10, R79, R11, 0x1, P1 ;  /* 0x0000004f0a0d7211 */ /* 0x000fc600008f0c0b */
[----:B------:R1:W-:Y:S04]  /*2550*/  @P3 STG.E.U16 desc[UR36][R6.64+0x2], R20 ;  /* 0x0000021406003986 */ /* 0x0003e8000c101524 */
[----:B------:R-:W2:Y:S01]  /*2560*/  @P2 LDG.E.LTC128B.U16 R19, desc[UR36][R12.64] ;  /* 0x000000240c132981 */ /* 0x000ea2000c1e1520 */
[----:B------:R-:W-:Y:S01]  /*2570*/  IADD3 R14, P1, P3, R8, R66, R14 ;  /* 0x00000042080e7210 */ /* 0x000fe20007b3e00e */
[----:B------:R-:W-:Y:S01]  /*2580*/  BSSY B1, `(.L_x_37) ;  /* 0x0000011000017945 */ /* 0x000fe20003800000 */
[C---:B------:R-:W-:Y:S02]  /*2590*/  SHF.L.U64.HI R11, R74.reuse, 0x4, R75 ;  /* 0x000000044a0b7819 */ /* 0x040fe4000001024b */
[----:B------:R-:W-:Y:S02]  /*25a0*/  IADD3.X R15, R9, R73, R15, P1, P3 ;  /* 0x00000049090f7210 */ /* 0x000fe40000fe640f */
[----:B------:R-:W-:-:S02]  /*25b0*/  LEA R10, P1, R74, R6, 0x4 ;  /* 0x000000064a0a7211 */ /* 0x000fc400078220ff */
[----:B------:R-:W-:Y:S01]  /*25c0*/  ISETP.GT.AND P0, PT, R0, 0x8, P0 ;  /* 0x000000080000780c */ /* 0x000fe20000704270 */
[----:B------:R-:W-:-:S04]  /*25d0*/  IMAD.WIDE.U32 R14, R2, R72, R14 ;  /* 0x00000048020e7225 */ /* 0x000fc800078e000e */
[----:B------:R-:W-:Y:S02]  /*25e0*/  IMAD.X R11, R11, 0x1, R7, P1 ;  /* 0x000000010b0b7824 */ /* 0x000fe400008e0607 */
[----:B------:R-:W-:Y:S02]  /*25f0*/  IMAD.IADD R2, R69, 0x1, R15 ;  /* 0x0000000145027824 */ /* 0x000fe400078e020f */
[----:B--2---:R-:W-:-:S05]  /*2600*/  HADD2.F32 R8, -RZ, R19.H0_H0 ;  /* 0x20000013ff087230 */ /* 0x004fca0000004100 */
[----:B------:R-:W-:Y:S01]  /*2610*/  FMUL R9, R8, R57 ;  /* 0x0000003908097220 */ /* 0x000fe20000400000 */
[----:B------:R-:W-:-:S03]  /*2620*/  LEA R8, P3, R14, R78, 0x1 ;  /* 0x0000004e0e087211 */ /* 0x000fc600078608ff */
[----:B------:R-:W-:-:S05]  /*2630*/  FFMA R9, R26, R56, R9 ;  /* 0x000000381a097223 */ /* 0x000fca0000000009 */
[----:B------:R-:W-:Y:S02]  /*2640*/  F2FP.F16.F32.PACK_AB R12, RZ, R9 ;  /* 0x00000009ff0c723e */ /* 0x000fe400000000ff */
[----:B------:R-:W-:-:S03]  /*2650*/  LEA.HI.X R9, R14, R79, R2, 0x1, P3 ;  /* 0x0000004f0e097211 */ /* 0x000fc600018f0c02 */
[----:B------:R1:W-:Y:S01]  /*2660*/  @P2 STG.E.U16 desc[UR36][R10.64], R12 ;  /* 0x0000000c0a002986 */ /* 0x0003e2000c101524 */
[----:B------:R-:W-:Y:S05]  /*2670*/  @!P0 BRA `(.L_x_38) ;  /* 0x0000000000048947 */ /* 0x000fea0003800000 */
[----:B------:R2:W5:Y:S02]  /*2680*/  LDG.E.LTC128B.U16 R19, desc[UR36][R8.64+0x2] ;  /* 0x0000022408137981 */ /* 0x000564000c1e1520 */
.L_x_38:
[----:B------:R-:W-:Y:S05]  /*2690*/  BSYNC B1 ;  /* 0x0000000000017941 */ /* 0x000fea0003800000 */
.L_x_37:
[----:B-----5:R-:W-:Y:S01]  /*26a0*/  HADD2.F32 R2, -RZ, R19.H0_H0 ;  /* 0x20000013ff027230 */ /* 0x020fe20000004100 */
[----:B------:R-:W-:Y:S01]  /*26b0*/  ISETP.GT.AND P1, PT, R3, 0x8, PT ;  /* 0x000000080300780c */ /* 0x000fe20003f24270 */
[----:B------:R-:W-:Y:S03]  /*26c0*/  BSSY B1, `(.L_x_39) ;  /* 0x0000008000017945 */ /* 0x000fe60003800000 */
[----:B------:R-:W-:Y:S01]  /*26d0*/  FMUL R2, R2, R57 ;  /* 0x0000003902027220 */ /* 0x000fe20000400000 */
[----:B------:R-:W-:-:S03]  /*26e0*/  ISETP.GT.AND P2, PT, R0, RZ, P1 ;  /* 0x000000ff0000720c */ /* 0x000fc60000f44270 */
[----:B------:R-:W-:-:S05]  /*26f0*/  FFMA R2, R27, R56, R2 ;  /* 0x000000381b027223 */ /* 0x000fca0000000002 */
[----:B------:R-:W-:-:S05]  /*2700*/  F2FP.F16.F32.PACK_AB R2, RZ, R2 ;  /* 0x00000002ff02723e */ /* 0x000fca00000000ff */
[----:B------:R3:W-:Y:S01]  /*2710*/  @P0 STG.E.U16 desc[UR36][R10.64+0x2], R2 ;  /* 0x000002020a000986 */ /* 0x0007e2000c101524 */
[----:B------:R-:W-:Y:S05]  /*2720*/  @!P2 BRA `(.L_x_40) ;  /* 0x000000000004a947 */ /* 0x000fea0003800000 */
[----:B------:R4:W5:Y:S02]  /*2730*/  LDG.E.LTC128B.U16 R19, desc[UR36][R4.64+0x10] ;  /* 0x0000102404137981 */ /* 0x000964000c1e1520 */
.L_x_40:
[----:B------:R-:W-:Y:S05]  /*2740*/  BSYNC B1 ;  /* 0x0000000000017941 */ /* 0x000fea0003800000 */
.L_x_39:
[----:B---3-5:R-:W-:Y:S01]  /*2750*/  HADD2.F32 R2, -RZ, R19.H0_H0 ;  /* 0x20000013ff027230 */ /* 0x028fe20000004100 */
        /* <DEDUP_REMOVED lines=9> */
.L_x_42:
[----:B------:R-:W-:Y:S05]  /*27f0*/  BSYNC B1 ;  /* 0x0000000000017941 */ /* 0x000fea0003800000 */
.L_x_41:
[----:B-----5:R-:W-:Y:S01]  /*2800*/  HADD2.F32 R2, -RZ, R19.H0_H0 ;  /* 0x20000013ff027230 */ /* 0x020fe20000004100 */
[----:B------:R-:W-:Y:S01]  /*2810*/  ISETP.GT.AND P1, PT, R0, 0x8, P1 ;  /* 0x000000080000780c */ /* 0x000fe20000f24270 */
[----:B------:R-:W-:Y:S03]  /*2820*/  BSSY B1, `(.L_x_43) ;  /* 0x0000007000017945 */ /* 0x000fe60003800000 */
[----:B------:R-:W-:-:S04]  /*2830*/  FMUL R2, R2, R57 ;  /* 0x0000003902027220 */ /* 0x000fc80000400000 */
[----:B------:R-:W-:-:S05]  /*2840*/  FFMA R2, R29, R56, R2 ;  /* 0x000000381d027223 */ /* 0x000fca0000000002 */
[----:B------:R-:W-:-:S05]  /*2850*/  F2FP.F16.F32.PACK_AB R2, RZ, R2 ;  /* 0x00000002ff02723e */ /* 0x000fca00000000ff */
[----:B------:R0:W-:Y:S01]  /*2860*/  @P3 STG.E.U16 desc[UR36][R6.64+0x12], R2 ;  /* 0x0000120206003986 */ /* 0x0001e2000c101524 */
[----:B------:R-:W-:Y:S05]  /*2870*/  @!P1 BRA `(.L_x_44) ;  /* 0x0000000000049947 */ /* 0x000fea0003800000 */
[----:B------:R0:W5:Y:S02]  /*2880*/  LDG.E.LTC128B.U16 R19, desc[UR36][R8.64+0x10] ;  /* 0x0000102408137981 */ /* 0x000164000c1e1520 */
.L_x_44:
[----:B------:R-:W-:Y:S05]  /*2890*/  BSYNC B1 ;  /* 0x0000000000017941 */ /* 0x000fea0003800000 */
.L_x_43:
[----:B0----5:R-:W-:Y:S01]  /*28a0*/  HADD2.F32 R2, -RZ, R19.H0_H0 ;  /* 0x20000013ff027230 */ /* 0x021fe20000004100 */
[----:B------:R-:W-:Y:S01]  /*28b0*/  ISETP.GT.AND P0, PT, R0, 0x8, P0 ;  /* 0x000000080000780c */ /* 0x000fe20000704270 */
[----:B------:R-:W-:Y:S03]  /*28c0*/  BSSY B1, `(.L_x_45) ;  /* 0x0000007000017945 */ /* 0x000fe60003800000 */
[----:B---3--:R-:W-:-:S04]  /*28d0*/  FMUL R13, R2, R57 ;  /* 0x00000039020d7220 */ /* 0x008fc80000400000 */
[----:B------:R-:W-:-:S05]  /*28e0*/  FFMA R13, R30, R56, R13 ;  /* 0x000000381e0d7223 */ /* 0x000fca000000000d */
[----:B------:R-:W-:-:S05]  /*28f0*/  F2FP.F16.F32.PACK_AB R13, RZ, R13 ;  /* 0x0000000dff0d723e */ /* 0x000fca00000000ff */
[----:B------:R0:W-:Y:S01]  /*2900*/  @P1 STG.E.U16 desc[UR36][R10.64+0x10], R13 ;  /* 0x0000100d0a001986 */ /* 0x0001e2000c101524 */
[----:B------:R-:W-:Y:S05]  /*2910*/  @!P0 BRA `(.L_x_46) ;  /* 0x0000000000048947 */ /* 0x000fea0003800000 */
[----:B------:R3:W5:Y:S02]  /*2920*/  LDG.E.LTC128B.U16 R19, desc[UR36][R8.64+0x12] ;  /* 0x0000122408137981 */ /* 0x000764000c1e1520 */
.L_x_46:
[----:B------:R-:W-:Y:S05]  /*2930*/  BSYNC B1 ;  /* 0x0000000000017941 */ /* 0x000fea0003800000 */
.L_x_45:
        /* <DEDUP_REMOVED lines=10> */
.L_x_48:
[----:B------:R-:W-:Y:S05]  /*29e0*/  BSYNC B1 ;  /* 0x0000000000017941 */ /* 0x000fea0003800000 */
.L_x_47:
[----:B0----5:R-:W-:Y:S01]  /*29f0*/  HADD2.F32 R2, -RZ, R19.H0_H0 ;  /* 0x20000013ff027230 */ /* 0x021fe20000004100 */
        /* <DEDUP_REMOVED lines=9> */
.L_x_50:
[----:B------:R-:W-:Y:S05]  /*2a90*/  BSYNC B1 ;  /* 0x0000000000017941 */ /* 0x000fea0003800000 */
.L_x_49:
        /* <DEDUP_REMOVED lines=9> */
.L_x_52:
[----:B------:R-:W-:Y:S05]  /*2b30*/  BSYNC B1 ;  /* 0x0000000000017941 */ /* 0x000fea0003800000 */
.L_x_51:
[----:B0----5:R-:W-:Y:S01]  /*2b40*/  HADD2.F32 R2, -RZ, R19.H0_H0 ;  /* 0x20000013ff027230 */ /* 0x021fe20000004100 */
        /* <DEDUP_REMOVED lines=8> */
.L_x_54:
[----:B------:R-:W-:Y:S05]  /*2bd0*/  BSYNC B1 ;  /* 0x0000000000017941 */ /* 0x000fea0003800000 */
.L_x_53:
        /* <DEDUP_REMOVED lines=10> */
.L_x_56:
[----:B------:R-:W-:Y:S05]  /*2c80*/  BSYNC B1 ;  /* 0x0000000000017941 */ /* 0x000fea0003800000 */
.L_x_55:
        /* <DEDUP_REMOVED lines=10> */
.L_x_58:
[----:B------:R-:W-:Y:S05]  /*2d30*/  BSYNC B1 ;  /* 0x0000000000017941 */ /* 0x000fea0003800000 */
.L_x_57:
        /* <DEDUP_REMOVED lines=9> */
.L_x_60:
[----:B------:R-:W-:Y:S05]  /*2dd0*/  BSYNC B1 ;  /* 0x0000000000017941 */ /* 0x000fea0003800000 */
.L_x_59:
        /* <DEDUP_REMOVED lines=9> */
.L_x_62:
[----:B------:R-:W-:Y:S05]  /*2e70*/  BSYNC B1 ;  /* 0x0000000000017941 */ /* 0x000fea0003800000 */
.L_x_61:
        /* <DEDUP_REMOVED lines=10> */
.L_x_64:
[----:B------:R-:W-:Y:S05]  /*2f20*/  BSYNC B1 ;  /* 0x0000000000017941 */ /* 0x000fea0003800000 */
.L_x_63:
        /* <DEDUP_REMOVED lines=10> */
.L_x_66:
[----:B------:R-:W-:Y:S05]  /*2fd0*/  BSYNC B1 ;  /* 0x0000000000017941 */ /* 0x000fea0003800000 */
.L_x_65:
        /* <DEDUP_REMOVED lines=9> */
.L_x_68:
[----:B------:R-:W-:Y:S05]  /*3070*/  BSYNC B1 ;  /* 0x0000000000017941 */ /* 0x000fea0003800000 */
.L_x_67:
        /* <DEDUP_REMOVED lines=9> */
.L_x_70:
[----:B------:R-:W-:Y:S05]  /*3110*/  BSYNC B1 ;  /* 0x0000000000017941 */ /* 0x000fea0003800000 */
.L_x_69:
        /* <DEDUP_REMOVED lines=10> */
.L_x_72:
[----:B------:R-:W-:Y:S05]  /*31c0*/  BSYNC B1 ;  /* 0x0000000000017941 */ /* 0x000fea0003800000 */
.L_x_71:
        /* <DEDUP_REMOVED lines=10> */
.L_x_74:
[----:B------:R-:W-:Y:S05]  /*3270*/  BSYNC B1 ;  /* 0x0000000000017941 */ /* 0x000fea0003800000 */
.L_x_73:
        /* <DEDUP_REMOVED lines=9> */
.L_x_76:
[----:B------:R-:W-:Y:S05]  /*3310*/  BSYNC B1 ;  /* 0x0000000000017941 */ /* 0x000fea0003800000 */
.L_x_75:
        /* <DEDUP_REMOVED lines=9> */
.L_x_78:
[----:B------:R-:W-:Y:S05]  /*33b0*/  BSYNC B1 ;  /* 0x0000000000017941 */ /* 0x000fea0003800000 */
.L_x_77:
        /* <DEDUP_REMOVED lines=10> */
.L_x_80:
[----:B------:R-:W-:Y:S05]  /*3460*/  BSYNC B1 ;  /* 0x0000000000017941 */ /* 0x000fea0003800000 */
.L_x_79:
        /* <DEDUP_REMOVED lines=10> */
.L_x_82:
[----:B------:R-:W-:Y:S05]  /*3510*/  BSYNC B1 ;  /* 0x0000000000017941 */ /* 0x000fea0003800000 */
.L_x_81:
        /* <DEDUP_REMOVED lines=9> */
.L_x_84:
[----:B------:R-:W-:Y:S05]  /*35b0*/  BSYNC B1 ;  /* 0x0000000000017941 */ /* 0x000fea0003800000 */
.L_x_83:
        /* <DEDUP_REMOVED lines=9> */
.L_x_86:
[----:B------:R-:W-:Y:S05]  /*3650*/  BSYNC B1 ;  /* 0x0000000000017941 */ /* 0x000fea0003800000 */
.L_x_85:
        /* <DEDUP_REMOVED lines=10> */
.L_x_88:
[----:B------:R-:W-:Y:S05]  /*3700*/  BSYNC B1 ;  /* 0x0000000000017941 */ /* 0x000fea0003800000 */
.L_x_87:
[----:B0----5:R-:W-:Y:S01]  /*3710*/  HADD2.F32 R2, -RZ, R19.H0_H0 ;  /* 0x20000013ff027230 */ /* 0x021fe20000004100 */
[----:B------:R-:W-:Y:S01]  /*3720*/  ISETP.GT.AND P0, PT, R3, 0x39, PT ;  /* 0x000000390300780c */ /* 0x000fe20003f04270 */
[----:B------:R-:W-:Y:S01]  /*3730*/  @P2 IMAD.MOV.U32 R3, RZ, RZ, R7 ;  /* 0x000000ffff032224 */ /* 0x000fe200078e0007 */
[----:B------:R-:W-:Y:S02]  /*3740*/  BSSY B1, `(.L_x_89) ;  /* 0x0000009000017945 */ /* 0x000fe40003800000 */
[----:B------:R-:W-:Y:S01]  /*3750*/  FMUL R13, R2, R57 ;  /* 0x00000039020d7220 */ /* 0x000fe20000400000 */
[----:B------:R-:W-:Y:S01]  /*3760*/  @P2 IMAD.MOV.U32 R2, RZ, RZ, R6 ;  /* 0x000000ffff022224 */ /* 0x000fe200078e0006 */
[----:B------:R-:W-:Y:S02]  /*3770*/  ISETP.GT.AND P3, PT, R0, RZ, P0 ;  /* 0x000000ff0000720c */ /* 0x000fe40000764270 */
[----:B------:R-:W-:-:S05]  /*3780*/  FFMA R13, R52, R56, R13 ;  /* 0x00000038340d7223 */ /* 0x000fca000000000d */
[----:B------:R-:W-:-:S05]  /*3790*/  F2FP.F16.F32.PACK_AB R13, RZ, R13 ;  /* 0x0000000dff0d723e */ /* 0x000fca00000000ff */
[----:B------:R0:W-:Y:S01]  /*37a0*/  @P2 STG.E.U16 desc[UR36][R2.64+0x70], R13 ;  /* 0x0000700d02002986 */ /* 0x0001e2000c101524 */
[----:B------:R-:W-:Y:S05]  /*37b0*/  @!P3 BRA `(.L_x_90) ;  /* 0x000000000004b947 */ /* 0x000fea0003800000 */
[----:B------:R0:W5:Y:S02]  /*37c0*/  LDG.E.LTC128B.U16 R19, desc[UR36][R4.64+0x72] ;  /* 0x0000722404137981 */ /* 0x000164000c1e1520 */
.L_x_90:
[----:B------:R-:W-:Y:S05]  /*37d0*/  BSYNC B1 ;  /* 0x0000000000017941 */ /* 0x000fea0003800000 */
.L_x_89:
        /* <DEDUP_REMOVED lines=9> */
.L_x_92:
[----:B------:R-:W-:Y:S05]  /*3870*/  BSYNC B1 ;  /* 0x0000000000017941 */ /* 0x000fea0003800000 */
.L_x_91:
[----:B0----5:R-:W-:Y:S01]  /*3880*/  HADD2.F32 R2, -RZ, R19.H0_H0 ;  /* 0x20000013ff027230 */ /* 0x021fe20000004100 */
[----:B------:R-:W-:Y:S01]  /*3890*/  ISETP.GT.AND P0, PT, R0, 0x8, P0 ;  /* 0x000000080000780c */ /* 0x000fe20000704270 */
[----:B------:R-:W-:Y:S03]  /*38a0*/  BSSY B1, `(.L_x_93) ;  /* 0x000000a000017945 */ /* 0x000fe60003800000 */
[----:B------:R-:W-:Y:S01]  /*38b0*/  FMUL R3, R2, R57 ;  /* 0x0000003902037220 */ /* 0x000fe20000400000 */
[----:B------:R-:W-:-:S03]  /*38c0*/  @P1 IMAD.MOV.U32 R2, RZ, RZ, R10 ;  /* 0x000000ffff021224 */ /* 0x000fc600078e000a */
[----:B------:R-:W-:-:S05]  /*38d0*/  FFMA R3, R54, R56, R3 ;  /* 0x0000003836037223 */ /* 0x000fca0000000003 */
[----:B------:R-:W-:-:S04]  /*38e0*/  F2FP.F16.F32.PACK_AB R3, RZ, R3 ;  /* 0x00000003ff03723e */ /* 0x000fc800000000ff */
[----:B----4-:R-:W-:Y:S01]  /*38f0*/  PRMT R4, R3, 0x7610, R4 ;  /* 0x0000761003047816 */ /* 0x010fe20000000004 */
[----:B------:R-:W-:-:S05]  /*3900*/  @P1 IMAD.MOV.U32 R3, RZ, RZ, R11 ;  /* 0x000000ffff031224 */ /* 0x000fca00078e000b */
[----:B------:R0:W-:Y:S01]  /*3910*/  @P1 STG.E.U16 desc[UR36][R2.64+0x70], R4 ;  /* 0x0000700402001986 */ /* 0x0001e2000c101524 */
[----:B------:R-:W-:Y:S05]  /*3920*/  @!P0 BRA `(.L_x_94) ;  /* 0x0000000000048947 */ /* 0x000fea0003800000 */
[----:B------:R4:W5:Y:S02]  /*3930*/  LDG.E.LTC128B.U16 R19, desc[UR36][R8.64+0x72] ;  /* 0x0000722408137981 */ /* 0x000964000c1e1520 */
.L_x_94:
[----:B------:R-:W-:Y:S05]  /*3940*/  BSYNC B1 ;  /* 0x0000000000017941 */ /* 0x000fea0003800000 */
.L_x_93:
[----:B------:R-:W-:Y:S05]  /*3950*/  @!P0 BRA `(.L_x_95) ;  /* 0x0000000800a88947 */ /* 0x000fea0003800000 */
[----:B-----5:R-:W-:-:S05]  /*3960*/  HADD2.F32 R0, -RZ, R19.H0_H0 ;  /* 0x20000013ff007230 */ /* 0x020fca0000004100 */
[----:B------:R-:W-:-:S04]  /*3970*/  FMUL R0, R0, R57 ;  /* 0x0000003900007220 */ /* 0x000fc80000400000 */
[----:B------:R-:W-:-:S05]  /*3980*/  FFMA R0, R55, R56, R0 ;  /* 0x0000003837007223 */ /* 0x000fca0000000000 */
[----:B------:R-:W-:-:S05]  /*3990*/  F2FP.F16.F32.PACK_AB R0, RZ, R0 ;  /* 0x00000000ff00723e */ /* 0x000fca00000000ff */
[----:B------:R0:W-:Y:S01]  /*39a0*/  STG.E.U16 desc[UR36][R10.64+0x72], R0 ;  /* 0x000072000a007986 */ /* 0x0001e2000c101524 */
[----:B------:R-:W-:Y:S05]  /*39b0*/  BRA `(.L_x_95) ;  /* 0x0000000800907947 */ /* 0x000fea0003800000 */
.L_x_34:
[----:B------:R-:W-:Y:S01]  /*39c0*/  ISETP.GT.AND P0, PT, R3, 0x1, PT ;  /* 0x000000010300780c */ /* 0x000fe20003f04270 */
[----:B------:R-:W-:Y:S01]  /*39d0*/  ULDC.64 UR4, c[0x0][0x5c0] ;  /* 0x0001700000047ab9 */ /* 0x000fe20000000a00 */
[-C--:B------:R-:W-:Y:S01]  /*39e0*/  FMUL R24, R24, R56.reuse ;  /* 0x0000003818187220 */ /* 0x080fe20000400000 */
[-C--:B------:R-:W-:Y:S01]  /*39f0*/  FMUL R25, R25, R56.reuse ;  /* 0x0000003819197220 */ /* 0x080fe20000400000 */
[----:B------:R-:W-:Y:S01]  /*3a00*/  ISETP.GT.AND P3, PT, R0, RZ, P0 ;  /* 0x000000ff0000720c */ /* 0x000fe20000764270 */
[-C--:B------:R-:W-:Y:S01]  /*3a10*/  FMUL R26, R26, R56.reuse ;  /* 0x000000381a1a7220 */ /* 0x080fe20000400000 */
[----:B------:R-:W-:Y:S01]  /*3a20*/  LEA R4, P4, R68, UR4, 0x1 ;  /* 0x0000000444047c11 */ /* 0x000fe2000f8808ff */
[----:B------:R-:W-:Y:S01]  /*3a30*/  FMUL R27, R27, R56 ;  /* 0x000000381b1b7220 */ /* 0x000fe20000400000 */
[----:B------:R-:W-:Y:S01]  /*3a40*/  F2FP.F16.F32.PACK_AB R24, RZ, R24 ;  /* 0x00000018ff18723e */ /* 0x000fe200000000ff */
[-C--:B------:R-:W-:Y:S01]  /*3a50*/  FMUL R28, R28, R56.reuse ;  /* 0x000000381c1c7220 */ /* 0x080fe20000400000 */
[----:B------:R-:W-:Y:S01]  /*3a60*/  LEA.HI.X R5, R68, UR5, R7, 0x1, P4 ;  /* 0x0000000544057c11 */ /* 0x000fe2000a0f0c07 */
[-C--:B------:R-:W-:Y:S01]  /*3a70*/  FMUL R29, R29, R56.reuse ;  /* 0x000000381d1d7220 */ /* 0x080fe20000400000 */
[----:B------:R-:W-:Y:S01]  /*3a80*/  F2FP.F16.F32.PACK_AB R25, RZ, R25 ;  /* 0x00000019ff19723e */ /* 0x000fe200000000ff */
[-C--:B------:R-:W-:Y:S01]  /*3a90*/  FMUL R30, R30, R56.reuse ;  /* 0x000000381e1e7220 */ /* 0x080fe20000400000 */
[----:B------:R-:W-:Y:S01]  /*3aa0*/  SHF.L.U64.HI R75, R74, 0x4, R75 ;  /* 0x000000044a4b7819 */ /* 0x000fe2000001024b */
[----:B------:R-:W-:Y:S01]  /*3ab0*/  @P1 STG.E.U16 desc[UR36][R4.64], R24 ;  /* 0x0000001804001986 */ /* 0x000fe2000c101524 */
[----:B------:R-:W-:Y:S01]  /*3ac0*/  ISETP.GT.AND P1, PT, R3, 0x8, PT ;  /* 0x000000080300780c */ /* 0x000fe20003f24270 */
[----:B------:R-:W-:Y:S01]  /*3ad0*/  FMUL R31, R31, R56 ;  /* 0x000000381f1f7220 */ /* 0x000fe20000400000 */
[----:B------:R-:W-:Y:S01]  /*3ae0*/  ISETP.GT.AND P4, PT, R0, 0x8, P0 ;  /* 0x000000080000780c */ /* 0x000fe20000784270 */
[----:B------:R-:W-:Y:S01]  /*3af0*/  @P3 STG.E.U16 desc[UR36][R4.64+0x2], R25 ;  /* 0x0000021904003986 */ /* 0x000fe2000c101524 */
[----:B------:R-:W-:Y:S01]  /*3b00*/  LEA R6, P3, R74, R4, 0x4 ;  /* 0x000000044a067211 */ /* 0x000fe200078620ff */
[-C--:B------:R-:W-:Y:S01]  /*3b10*/  FMUL R32, R32, R56.reuse ;  /* 0x0000003820207220 */ /* 0x080fe20000400000 */
[C---:B------:R-:W-:Y:S01]  /*3b20*/  ISETP.GT.AND P2, PT, R0.reuse, 0x8, P2 ;  /* 0x000000080000780c */ /* 0x040fe20001744270 */
[-C--:B------:R-:W-:Y:S01]  /*3b30*/  FMUL R33, R33, R56.reuse ;  /* 0x0000003821217220 */ /* 0x080fe20000400000 */
[----:B------:R-:W-:Y:S01]  /*3b40*/  ISETP.GT.AND P0, PT, R3, 0x9, PT ;  /* 0x000000090300780c */ /* 0x000fe20003f04270 */
[----:B------:R-:W-:Y:S01]  /*3b50*/  IMAD.X R7, R75, 0x1, R5, P3 ;  /* 0x000000014b077824 */ /* 0x000fe200018e0605 */
[----:B------:R-:W-:Y:S01]  /*3b60*/  ISETP.GT.AND P5, PT, R0, RZ, P1 ;  /* 0x000000ff0000720c */ /* 0x000fe20000fa4270 */
[-C--:B------:R-:W-:Y:S01]  /*3b70*/  FMUL R34, R34, R56.reuse ;  /* 0x0000003822227220 */ /* 0x080fe20000400000 */
[----:B------:R-:W-:Y:S01]  /*3b80*/  ISETP.GT.AND P3, PT, R0, RZ, P0 ;  /* 0x000000ff0000720c */ /* 0x000fe20000764270 */
[----:B------:R-:W-:Y:S01]  /*3b90*/  FMUL R35, R35, R56 ;  /* 0x0000003823237220 */ /* 0x000fe20000400000 */
[----:B------:R-:W-:Y:S01]  /*3ba0*/  F2FP.F16.F32.PACK_AB R26, RZ, R26 ;  /* 0x0000001aff1a723e */ /* 0x000fe200000000ff */
[-C--:B------:R-:W-:Y:S01]  /*3bb0*/  FMUL R36, R36, R56.reuse ;  /* 0x0000003824247220 */ /* 0x080fe20000400000 */
[----:B------:R-:W-:Y:S01]  /*3bc0*/  F2FP.F16.F32.PACK_AB R27, RZ, R27 ;  /* 0x0000001bff1b723e */ /* 0x000fe200000000ff */
[----:B------:R-:W-:Y:S01]  /*3bd0*/  FMUL R37, R37, R56 ;  /* 0x0000003825257220 */ /* 0x000fe20000400000 */
[----:B------:R-:W-:Y:S01]  /*3be0*/  F2FP.F16.F32.PACK_AB R28, RZ, R28 ;  /* 0x0000001cff1c723e */ /* 0x000fe200000000ff */
[----:B------:R-:W-:Y:S01]  /*3bf0*/  @P2 STG.E.U16 desc[UR36][R6.64], R26 ;  /* 0x0000001a06002986 */ /* 0x000fe2000c101524 */
[----:B------:R-:W-:Y:S01]  /*3c00*/  F2FP.F16.F32.PACK_AB R29, RZ, R29 ;  /* 0x0000001dff1d723e */ /* 0x000fe200000000ff */
[-C--:B------:R-:W-:Y:S01]  /*3c10*/  FMUL R38, R38, R56.reuse ;  /* 0x0000003826267220 */ /* 0x080fe20000400000 */
[C---:B------:R-:W-:Y:S01]  /*3c20*/  ISETP.GT.AND P2, PT, R0.reuse, 0x8, P1 ;  /* 0x000000080000780c */ /* 0x040fe20000f44270 */
[----:B------:R-:W-:Y:S01]  /*3c30*/  @P4 STG.E.U16 desc[UR36][R6.64+0x2], R27 ;  /* 0x0000021b06004986 */ /* 0x000fe2000c101524 */
[----:B------:R-:W-:Y:S01]  /*3c40*/  ISETP.GT.AND P1, PT, R3, 0x10, PT ;  /* 0x000000100300780c */ /* 0x000fe20003f24270 */
[----:B------:R-:W-:Y:S01]  /*3c50*/  FMUL R39, R39, R56 ;  /* 0x0000003827277220 */ /* 0x000fe20000400000 */
[----:B------:R-:W-:Y:S01]  /*3c60*/  F2FP.F16.F32.PACK_AB R30, RZ, R30 ;  /* 0x0000001eff1e723e */ /* 0x000fe200000000ff */
[----:B------:R-:W-:Y:S01]  /*3c70*/  @P5 STG.E.U16 desc[UR36][R4.64+0x10], R28 ;  /* 0x0000101c04005986 */ /* 0x000fe2000c101524 */
[----:B------:R-:W-:Y:S01]  /*3c80*/  ISETP.GT.AND P4, PT, R0, RZ, P1 ;  /* 0x000000ff0000720c */ /* 0x000fe20000f84270 */
[-C--:B------:R-:W-:Y:S01]  /*3c90*/  FMUL R40, R40, R56.reuse ;  /* 0x0000003828287220 */ /* 0x080fe20000400000 */
[----:B------:R-:W-:Y:S01]  /*3ca0*/  F2FP.F16.F32.PACK_AB R31, RZ, R31 ;  /* 0x0000001fff1f723e */ /* 0x000fe200000000ff */
[----:B------:R-:W-:Y:S01]  /*3cb0*/  @P3 STG.E.U16 desc[UR36][R4.64+0x12], R29 ;  /* 0x0000121d04003986 */ /* 0x000fe2000c101524 */
[----:B------:R-:W-:Y:S01]  /*3cc0*/  ISETP.GT.AND P3, PT, R0, 0x8, P0 ;  /* 0x000000080000780c */ /* 0x000fe20000764270 */
[----:B------:R-:W-:Y:S01]  /*3cd0*/  FMUL R41, R41, R56 ;  /* 0x0000003829297220 */ /* 0x000fe20000400000 */
[----:B------:R-:W-:Y:S01]  /*3ce0*/  ISETP.GT.AND P0, PT, R3, 0x11, PT ;  /* 0x000000110300780c */ /* 0x000fe20003f04270 */
[----:B------:R-:W-:Y:S01]  /*3cf0*/  @P2 STG.E.U16 desc[UR36][R6.64+0x10], R30 ;  /* 0x0000101e06002986 */ /* 0x000fe2000c101524 */
[----:B------:R-:W-:Y:S01]  /*3d00*/  F2FP.F16.F32.PACK_AB R32, RZ, R32 ;  /* 0x00000020ff20723e */ /* 0x000fe200000000ff */
[-C--:B------:R-:W-:Y:S01]  /*3d10*/  FMUL R42, R42, R56.reuse ;  /* 0x000000382a2a7220 */ /* 0x080fe20000400000 */
[C---:B------:R-:W-:Y:S01]  /*3d20*/  ISETP.GT.AND P5, PT, R0.reuse, RZ, P0 ;  /* 0x000000ff0000720c */ /* 0x040fe200007a4270 */
[-C--:B------:R-:W-:Y:S01]  /*3d30*/  FMUL R43, R43, R56.reuse ;  /* 0x000000382b2b7220 */ /* 0x080fe20000400000 */
[----:B------:R-:W-:Y:S01]  /*3d40*/  ISETP.GT.AND P2, PT, R0, 0x8, P1 ;  /* 0x000000080000780c */ /* 0x000fe20000f44270 */
[-C--:B------:R-:W-:Y:S01]  /*3d50*/  FMUL R44, R44, R56.reuse ;  /* 0x000000382c2c7220 */ /* 0x080fe20000400000 */
[----:B------:R-:W-:Y:S01]  /*3d60*/  ISETP.GT.AND P1, PT, R3, 0x18, PT ;  /* 0x000000180300780c */ /* 0x000fe20003f24270 */
[-C--:B------:R-:W-:Y:S01]  /*3d70*/  FMUL R45, R45, R56.reuse ;  /* 0x000000382d2d7220 */ /* 0x080fe20000400000 */
[----:B------:R-:W-:Y:S01]  /*3d80*/  F2FP.F16.F32.PACK_AB R33, RZ, R33 ;  /* 0x00000021ff21723e */ /* 0x000fe200000000ff */
[----:B------:R-:W-:Y:S01]  /*3d90*/  @P3 STG.E.U16 desc[UR36][R6.64+0x12], R31 ;  /* 0x0000121f06003986 */ /* 0x000fe2000c101524 */
[----:B------:R-:W-:Y:S01]  /*3da0*/  ISETP.GT.AND P3, PT, R0, 0x8, P0 ;  /* 0x000000080000780c */ /* 0x000fe20000764270 */
[-C--:B------:R-:W-:Y:S01]  /*3db0*/  FMUL R46, R46, R56.reuse ;  /* 0x000000382e2e7220 */ /* 0x080fe20000400000 */
[----:B------:R-:W-:Y:S01]  /*3dc0*/  ISETP.GT.AND P0, PT, R3, 0x19, PT ;  /* 0x000000190300780c */ /* 0x000fe20003f04270 */
[----:B------:R-:W-:Y:S01]  /*3dd0*/  @P4 STG.E.U16 desc[UR36][R4.64+0x20], R32 ;  /* 0x0000202004004986 */ /* 0x000fe2000c101524 */
[C---:B------:R-:W-:Y:S01]  /*3de0*/  ISETP.GT.AND P4, PT, R0.reuse, RZ, P1 ;  /* 0x000000ff0000720c */ /* 0x040fe20000f84270 */
[----:B------:R-:W-:Y:S01]  /*3df0*/  FMUL R47, R47, R56 ;  /* 0x000000382f2f7220 */ /* 0x000fe20000400000 */
[----:B------:R-:W-:Y:S01]  /*3e00*/  F2FP.F16.F32.PACK_AB R34, RZ, R34 ;  /* 0x00000022ff22723e */ /* 0x000fe200000000ff */
[----:B------:R-:W-:Y:S01]  /*3e10*/  @P5 STG.E.U16 desc[UR36][R4.64+0x22], R33 ;  /* 0x0000222104005986 */ /* 0x000fe2000c101524 */
[----:B------:R-:W-:Y:S01]  /*3e20*/  ISETP.GT.AND P5, PT, R0, RZ, P0 ;  /* 0x000000ff0000720c */ /* 0x000fe200007a4270 */
[----:B------:R-:W-:Y:S01]  /*3e30*/  FMUL R48, R48, R56 ;  /* 0x0000003830307220 */ /* 0x000fe20000400000 */
[----:B------:R-:W-:Y:S01]  /*3e40*/  F2FP.F16.F32.PACK_AB R35, RZ, R35 ;  /* 0x00000023ff23723e */ /* 0x000fe200000000ff */
[----:B------:R-:W-:Y:S01]  /*3e50*/  @P2 STG.E.U16 desc[UR36][R6.64+0x20], R34 ;  /* 0x0000202206002986 */ /* 0x000fe2000c101524 */
[----:B------:R-:W-:Y:S01]  /*3e60*/  F2FP.F16.F32.PACK_AB R36, RZ, R36 ;  /* 0x00000024ff24723e */ /* 0x000fe200000000ff */
[-C--:B------:R-:W-:Y:S01]  /*3e70*/  FMUL R49, R49, R56.reuse ;  /* 0x0000003831317220 */ /* 0x080fe20000400000 */
[----:B------:R-:W-:Y:S01]  /*3e80*/  ISETP.GT.AND P2, PT, R0, 0x8, P1 ;  /* 0x000000080000780c */ /* 0x000fe20000f44270 */
[----:B------:R-:W-:Y:S01]  /*3e90*/  @P3 STG.E.U16 desc[UR36][R6.64+0x22], R35 ;  /* 0x0000222306003986 */ /* 0x000fe2000c101524 */
[----:B------:R-:W-:Y:S01]  /*3ea0*/  ISETP.GT.AND P1, PT, R3, 0x20, PT ;  /* 0x000000200300780c */ /* 0x000fe20003f24270 */
[-C--:B------:R-:W-:Y:S01]  /*3eb0*/  FMUL R50, R50, R56.reuse ;  /* 0x0000003832327220 */ /* 0x080fe20000400000 */
[----:B------:R-:W-:Y:S01]  /*3ec0*/  F2FP.F16.F32.PACK_AB R37, RZ, R37 ;  /* 0x00000025ff25723e */ /* 0x000fe200000000ff */
[----:B------:R-:W-:Y:S01]  /*3ed0*/  @P4 STG.E.U16 desc[UR36][R4.64+0x30], R36 ;  /* 0x0000302404004986 */ /* 0x000fe2000c101524 */
[C---:B------:R-:W-:Y:S01]  /*3ee0*/  ISETP.GT.AND P3, PT, R0.reuse, 0x8, P0 ;  /* 0x000000080000780c */ /* 0x040fe20000764270 */
[-C--:B------:R-:W-:Y:S01]  /*3ef0*/  FMUL R51, R51, R56.reuse ;  /* 0x0000003833337220 */ /* 0x080fe20000400000 */
[----:B------:R-:W-:Y:S01]  /*3f00*/  ISETP.GT.AND P0, PT, R3, 0x21, PT ;  /* 0x000000210300780c */ /* 0x000fe20003f04270 */
[----:B------:R-:W-:Y:S01]  /*3f10*/  @P5 STG.E.U16 desc[UR36][R4.64+0x32], R37 ;  /* 0x0000322504005986 */ /* 0x000fe2000c101524 */
        /* <DEDUP_REMOVED lines=10> */
[----:B------:R-:W-:-:S02]  /*3fc0*/  F2FP.F16.F32.PACK_AB R41, RZ, R41 ;  /* 0x00000029ff29723e */ /* 0x000fc400000000ff */
[C---:B------:R-:W-:Y:S01]  /*3fd0*/  ISETP.GT.AND P1, PT, R0.reuse, 0x8, P1 ;  /* 0x000000080000780c */ /* 0x040fe20000f24270 */
[----:B------:R-:W-:Y:S01]  /*3fe0*/  @P3 STG.E.U16 desc[UR36][R6.64+0x32], R39 ;  /* 0x0000322706003986 */ /* 0x000fe2000c101524 */
[C---:B------:R-:W-:Y:S02]  /*3ff0*/  ISETP.GT.AND P2, PT, R0.reuse, 0x8, P0 ;  /* 0x000000080000780c */ /* 0x040fe40000744270 */
[C---:B------:R-:W-:Y:S01]  /*4000*/  ISETP.GT.AND P0, PT, R3.reuse, 0x29, PT ;  /* 0x000000290300780c */ /* 0x040fe20003f04270 */
[----:B------:R-:W-:Y:S01]  /*4010*/  @P4 STG.E.U16 desc[UR36][R4.64+0x40], R40 ;  /* 0x0000402804004986 */ /* 0x000fe2000c101524 */
[----:B------:R-:W-:Y:S02]  /*4020*/  ISETP.GT.AND P4, PT, R3, 0x28, PT ;  /* 0x000000280300780c */ /* 0x000fe40003f84270 */
[----:B------:R-:W-:Y:S01]  /*4030*/  F2FP.F16.F32.PACK_AB R42, RZ, R42 ;  /* 0x0000002aff2a723e */ /* 0x000fe200000000ff */
[----:B------:R-:W-:Y:S01]  /*4040*/  @P5 STG.E.U16 desc[UR36][R4.64+0x42], R41 ;  /* 0x0000422904005986 */ /* 0x000fe2000c101524 */
[----:B------:R-:W-:-:S02]  /*4050*/  ISETP.GT.AND P5, PT, R0, RZ, P4 ;  /* 0x000000ff0000720c */ /* 0x000fc400027a4270 */
[C---:B------:R-:W-:Y:S01]  /*4060*/  ISETP.GT.AND P3, PT, R0.reuse, RZ, P0 ;  /* 0x000000ff0000720c */ /* 0x040fe20000764270 */
[----:B------:R-:W-:Y:S01]  /*4070*/  @P1 STG.E.U16 desc[UR36][R6.64+0x40], R42 ;  /* 0x0000402a06001986 */ /* 0x000fe2000c101524 */
[----:B------:R-:W-:Y:S02]  /*4080*/  F2FP.F16.F32.PACK_AB R43, RZ, R43 ;  /* 0x0000002bff2b723e */ /* 0x000fe400000000ff */
[----:B------:R-:W-:Y:S02]  /*4090*/  F2FP.F16.F32.PACK_AB R44, RZ, R44 ;  /* 0x0000002cff2c723e */ /* 0x000fe400000000ff */
[C---:B------:R-:W-:Y:S01]  /*40a0*/  ISETP.GT.AND P4, PT, R0.reuse, 0x8, P4 ;  /* 0x000000080000780c */ /* 0x040fe20002784270 */
[----:B------:R-:W-:Y:S01]  /*40b0*/  @P2 STG.E.U16 desc[UR36][R6.64+0x42], R43 ;  /* 0x0000422b06002986 */ /* 0x000fe2000c101524 */
[----:B------:R-:W-:Y:S02]  /*40c0*/  F2FP.F16.F32.PACK_AB R45, RZ, R45 ;  /* 0x0000002dff2d723e */ /* 0x000fe400000000ff */
[----:B------:R-:W-:Y:S01]  /*40d0*/  ISETP.GT.AND P2, PT, R3, 0x31, PT ;  /* 0x000000310300780c */ /* 0x000fe20003f44270 */
[----:B------:R-:W-:Y:S01]  /*40e0*/  @P5 STG.E.U16 desc[UR36][R4.64+0x50], R44 ;  /* 0x0000502c04005986 */ /* 0x000fe2000c101524 */
[----:B------:R-:W-:-:S02]  /*40f0*/  ISETP.GT.AND P5, PT, R0, 0x8, P0 ;  /* 0x000000080000780c */ /* 0x000fc400007a4270 */
[C---:B------:R-:W-:Y:S01]  /*4100*/  ISETP.GT.AND P1, PT, R3.reuse, 0x38, PT ;  /* 0x000000380300780c */ /* 0x040fe20003f24270 */
[----:B------:R-:W-:Y:S01]  /*4110*/  @P3 STG.E.U16 desc[UR36][R4.64+0x52], R45 ;  /* 0x0000522d04003986 */ /* 0x000fe2000c101524 */
[C---:B------:R-:W-:Y:S02]  /*4120*/  ISETP.GT.AND P3, PT, R3.reuse, 0x30, PT ;  /* 0x000000300300780c */ /* 0x040fe40003f64270 */
[----:B------:R-:W-:Y:S01]  /*4130*/  ISETP.GT.AND P0, PT, R3, 0x39, PT ;  /* 0x000000390300780c */ /* 0x000fe20003f04270 */
[----:B------:R-:W-:Y:S01]  /*4140*/  @P4 IMAD.MOV.U32 R2, RZ, RZ, R6 ;  /* 0x000000ffff024224 */ /* 0x000fe200078e0006 */
[----:B------:R-:W-:Y:S01]  /*4150*/  F2FP.F16.F32.PACK_AB R46, RZ, R46 ;  /* 0x0000002eff2e723e */ /* 0x000fe200000000ff */
[----:B------:R-:W-:Y:S01]  /*4160*/  @P4 IMAD.MOV.U32 R3, RZ, RZ, R7 ;  /* 0x000000ffff034224 */ /* 0x000fe200078e0007 */
[----:B------:R-:W-:Y:S02]  /*4170*/  F2FP.F16.F32.PACK_AB R47, RZ, R47 ;  /* 0x0000002fff2f723e */ /* 0x000fe400000000ff */
[----:B------:R-:W-:-:S02]  /*4180*/  F2FP.F16.F32.PACK_AB R48, RZ, R48 ;  /* 0x00000030ff30723e */ /* 0x000fc400000000ff */
[----:B------:R1:W-:Y:S01]  /*4190*/  @P4 STG.E.U16 desc[UR36][R2.64+0x50], R46 ;  /* 0x0000502e02004986 */ /* 0x0003e2000c101524 */
[C---:B------:R-:W-:Y:S02]  /*41a0*/  ISETP.GT.AND P4, PT, R0.reuse, RZ, P2 ;  /* 0x000000ff0000720c */ /* 0x040fe40001784270 */
[----:B------:R-:W-:Y:S02]  /*41b0*/  F2FP.F16.F32.PACK_AB R49, RZ, R49 ;  /* 0x00000031ff31723e */ /* 0x000fe400000000ff */
[----:B------:R-:W-:Y:S02]  /*41c0*/  ISETP.GT.AND P2, PT, R0, 0x8, P2 ;  /* 0x000000080000780c */ /* 0x000fe40001744270 */
[----:B------:R-:W-:Y:S02]  /*41d0*/  F2FP.F16.F32.PACK_AB R50, RZ, R50 ;  /* 0x00000032ff32723e */ /* 0x000fe400000000ff */
[----:B------:R-:W-:Y:S02]  /*41e0*/  F2FP.F16.F32.PACK_AB R51, RZ, R51 ;  /* 0x00000033ff33723e */ /* 0x000fe400000000ff */
[----:B------:R-:W-:Y:S01]  /*41f0*/  F2FP.F16.F32.PACK_AB R52, RZ, R52 ;  /* 0x00000034ff34723e */ /* 0x000fe200000000ff */
[----:B-1----:R-:W-:Y:S01]  /*4200*/  @P5 IMAD.MOV.U32 R2, RZ, RZ, R6 ;  /* 0x000000ffff025224 */ /* 0x002fe200078e0006 */
[----:B------:R-:W-:Y:S01]  /*4210*/  F2FP.F16.F32.PACK_AB R53, RZ, R53 ;  /* 0x00000035ff35723e */ /* 0x000fe200000000ff */
[----:B------:R-:W-:Y:S01]  /*4220*/  @P5 IMAD.MOV.U32 R3, RZ, RZ, R7 ;  /* 0x000000ffff035224 */ /* 0x000fe200078e0007 */
[----:B------:R-:W-:-:S02]  /*4230*/  F2FP.F16.F32.PACK_AB R54, RZ, R54 ;  /* 0x00000036ff36723e */ /* 0x000fc400000000ff */
[----:B------:R-:W-:Y:S02]  /*4240*/  F2FP.F16.F32.PACK_AB R55, RZ, R55 ;  /* 0x00000037ff37723e */ /* 0x000fe400000000ff */
[----:B------:R1:W-:Y:S01]  /*4250*/  @P5 STG.E.U16 desc[UR36][R2.64+0x52], R47 ;  /* 0x0000522f02005986 */ /* 0x0003e2000c101524 */
[C---:B------:R-:W-:Y:S02]  /*4260*/  ISETP.GT.AND P5, PT, R0.reuse, RZ, P3 ;  /* 0x000000ff0000720c */ /* 0x040fe40001fa4270 */
[----:B------:R-:W-:-:S11]  /*4270*/  ISETP.GT.AND P3, PT, R0, 0x8, P3 ;  /* 0x000000080000780c */ /* 0x000fd60001f64270 */
[----:B-1----:R-:W-:Y:S02]  /*4280*/  @P5 IMAD.MOV.U32 R2, RZ, RZ, R4 ;  /* 0x000000ffff025224 */ /* 0x002fe400078e0004 */
[----:B------:R-:W-:-:S05]  /*4290*/  @P5 IMAD.MOV.U32 R3, RZ, RZ, R5 ;  /* 0x000000ffff035224 */ /* 0x000fca00078e0005 */
[----:B------:R1:W-:Y:S01]  /*42a0*/  @P5 STG.E.U16 desc[UR36][R2.64+0x60], R48 ;  /* 0x0000603002005986 */ /* 0x0003e2000c101524 */
[C---:B------:R-:W-:Y:S02]  /*42b0*/  ISETP.GT.AND P5, PT, R0.reuse, RZ, P0 ;  /* 0x000000ff0000720c */ /* 0x040fe400007a4270 */
[----:B------:R-:W-:Y:S01]  /*42c0*/  ISETP.GT.AND P0, PT, R0, 0x8, P0 ;  /* 0x000000080000780c */ /* 0x000fe20000704270 */
[----:B-1----:R-:W-:Y:S02]  /*42d0*/  @P4 IMAD.MOV.U32 R2, RZ, RZ, R4 ;  /* 0x000000ffff024224 */ /* 0x002fe400078e0004 */
[----:B------:R-:W-:-:S05]  /*42e0*/  @P4 IMAD.MOV.U32 R3, RZ, RZ, R5 ;  /* 0x000000ffff034224 */ /* 0x000fca00078e0005 */
[----:B------:R1:W-:Y:S01]  /*42f0*/  @P4 STG.E.U16 desc[UR36][R2.64+0x62], R49 ;  /* 0x0000623102004986 */ /* 0x0003e2000c101524 */
[C---:B------:R-:W-:Y:S02]  /*4300*/  ISETP.GT.AND P4, PT, R0.reuse, RZ, P1 ;  /* 0x000000ff0000720c */ /* 0x040fe40000f84270 */
[----:B------:R-:W-:Y:S01]  /*4310*/  ISETP.GT.AND P1, PT, R0, 0x8, P1 ;  /* 0x000000080000780c */ /* 0x000fe20000f24270 */
[----:B-1----:R-:W-:Y:S02]  /*4320*/  @P3 IMAD.MOV.U32 R2, RZ, RZ, R6 ;  /* 0x000000ffff023224 */ /* 0x002fe400078e0006 */
[----:B------:R-:W-:-:S05]  /*4330*/  @P3 IMAD.MOV.U32 R3, RZ, RZ, R7 ;  /* 0x000000ffff033224 */ /* 0x000fca00078e0007 */
[----:B------:R1:W-:Y:S02]  /*4340*/  @P3 STG.E.U16 desc[UR36][R2.64+0x60], R50 ;  /* 0x0000603202003986 */ /* 0x0003e4000c101524 */
[----:B-1----:R-:W-:Y:S02]  /*4350*/  @P2 IMAD.MOV.U32 R2, RZ, RZ, R6 ;  /* 0x000000ffff022224 */ /* 0x002fe400078e0006 */
[----:B------:R-:W-:-:S05]  /*4360*/  @P2 IMAD.MOV.U32 R3, RZ, RZ, R7 ;  /* 0x000000ffff032224 */ /* 0x000fca00078e0007 */
[----:B------:R1:W-:Y:S02]  /*4370*/  @P2 STG.E.U16 desc[UR36][R2.64+0x62], R51 ;  /* 0x0000623302002986 */ /* 0x0003e4000c101524 */
[----:B-1----:R-:W-:Y:S02]  /*4380*/  @P4 IMAD.MOV.U32 R2, RZ, RZ, R4 ;  /* 0x000000ffff024224 */ /* 0x002fe400078e0004 */
[----:B------:R-:W-:-:S05]  /*4390*/  @P4 IMAD.MOV.U32 R3, RZ, RZ, R5 ;  /* 0x000000ffff034224 */ /* 0x000fca00078e0005 */
[----:B------:R1:W-:Y:S04]  /*43a0*/  @P4 STG.E.U16 desc[UR36][R2.64+0x70], R52 ;  /* 0x0000703402004986 */ /* 0x0003e8000c101524 */
[----:B------:R2:W-:Y:S01]  /*43b0*/  @P5 STG.E.U16 desc[UR36][R4.64+0x72], R53 ;  /* 0x0000723504005986 */ /* 0x0005e2000c101524 */
[----:B-1----:R-:W-:Y:S02]  /*43c0*/  @P1 IMAD.MOV.U32 R2, RZ, RZ, R6 ;  /* 0x000000ffff021224 */ /* 0x002fe400078e0006 */
[----:B------:R-:W-:-:S05]  /*43d0*/  @P1 IMAD.MOV.U32 R3, RZ, RZ, R7 ;  /* 0x000000ffff031224 */ /* 0x000fca00078e0007 */
[----:B------:R2:W-:Y:S04]  /*43e0*/  @P1 STG.E.U16 desc[UR36][R2.64+0x70], R54 ;  /* 0x0000703602001986 */ /* 0x0005e8000c101524 */
[----:B------:R2:W-:Y:S02]  /*43f0*/  @P0 STG.E.U16 desc[UR36][R6.64+0x72], R55 ;  /* 0x0000723706000986 */ /* 0x0005e4000c101524 */
.L_x_95:
[----:B------:R-:W-:Y:S05]  /*4400*/  BSYNC B0 ;  /* 0x0000000000007941 */ /* 0x000fea0003800000 */
.L_x_33:
[----:B0-2---:R-:W2:Y:S01]  /*4410*/  LDL.64 R2, [R1] ;  /* 0x0000000001027983 */ /* 0x005ea20000100a00 */
[----:B------:R-:W-:Y:S01]  /*4420*/  ULDC.64 UR4, c[0x0][0x650] ;  /* 0x0001940000047ab9 */ /* 0x000fe20000000a00 */
[----:B------:R0:W-:Y:S01]  /*4430*/  SYNCS.ARRIVE.TRANS64.A1T0 RZ, [R64+UR47], RZ ;  /* 0x000000ff40ff79a7 */ /* 0x0001e2000810002f */
[----:B------:R-:W-:Y:S01]  /*4440*/  PRMT R0, RZ, 0x7610, R0 ;  /* 0x00007610ff007816 */ /* 0x000fe20000000000 */
[----:B-----5:R-:W-:Y:S02]  /*4450*/  IMAD.MOV.U32 R19, RZ, RZ, -0x1 ;  /* 0xffffffffff137424 */ /* 0x020fe400078e00ff */
[----:B------:R-:W-:Y:S01]  /*4460*/  IMAD.MOV.U32 R22, RZ, RZ, -0x1 ;  /* 0xffffffffff167424 */ /* 0x000fe200078e00ff */
[----:B--2---:R-:W-:-:S04]  /*4470*/  LEA R18, P0, R2, R18, 0x1 ;  /* 0x0000001202127211 */ /* 0x004fc800078008ff */
[----:B------:R-:W-:Y:S01]  /*4480*/  LEA.HI.X R17, R2, R17, R23, 0x1, P0 ;  /* 0x0000001102117211 */ /* 0x000fe200000f0c17 */
[----:B------:R-:W-:Y:S01]  /*4490*/  IMAD.MOV.U32 R2, RZ, RZ, -0x1 ;  /* 0xffffffffff027424 */ /* 0x000fe200078e00ff */
[----:B------:R-:W-:-:S04]  /*44a0*/  ISETP.GE.U32.AND P0, PT, R18, UR4, PT ;  /* 0x0000000412007c0c */ /* 0x000fc8000bf06070 */
[----:B------:R-:W-:-:S13]  /*44b0*/  ISETP.GE.U32.AND.EX P0, PT, R17, UR5, PT, P0 ;  /* 0x0000000511007c0c */ /* 0x000fda000bf06100 */
[----:B0-----:R-:W-:Y:S05]  /*44c0*/  @P0 BRA `(.L_x_96) ;  /* 0x0000000400700947 */ /* 0x001fea0003800000 */
[----:B-1----:R-:W0:Y:S01]  /*44d0*/  S2R R10, SR_CTAID.X ;  /* 0x00000000000a7919 */ /* 0x002e220000002500 */
[----:B---34-:R-:W1:Y:S01]  /*44e0*/  LDC.64 R8, c[0x0][0x628] ;  /* 0x00018a00ff087b82 */ /* 0x018e620000000a00 */
[----:B------:R-:W-:Y:S01]  /*44f0*/  ULDC UR4, c[0x0][0x150] ;  /* 0x0000540000047ab9 */ /* 0x000fe20000000800 */
[----:B------:R-:W-:Y:S01]  /*4500*/  IMAD.MOV.U32 R6, RZ, RZ, R18 ;  /* 0x000000ffff067224 */ /* 0x000fe200078e0012 */
[----:B------:R-:W2:Y:S01]  /*4510*/  S2R R20, SR_CTAID.Y ;  /* 0x0000000000147919 */ /* 0x000ea20000002600 */
[----:B------:R-:W-:-:S04]  /*4520*/  IMAD.MOV.U32 R7, RZ, RZ, R17 ;  /* 0x000000ffff077224 */ /* 0x000fc800078e0011 */
[----:B------:R-:W3:Y:S08]  /*4530*/  LDC R15, c[0x0][0x144] ;  /* 0x00005100ff0f7b82 */ /* 0x000ef00000000800 */
[----:B------:R-:W4:Y:S08]  /*4540*/  LDC R0, c[0x0][0x630] ;  /* 0x00018c00ff007b82 */ /* 0x000f300000000800 */
[----:B------:R-:W2:Y:S01]  /*4550*/  LDC.64 R12, c[0x0][0x620] ;  /* 0x00018800ff0c7b82 */ /* 0x000ea20000000a00 */
[----:B-1----:R-:W-:-:S04]  /*4560*/  ISETP.NE.U32.AND P0, PT, R8, RZ, PT ;  /* 0x000000ff0800720c */ /* 0x002fc80003f05070 */
[----:B------:R-:W-:Y:S02]  /*4570*/  ISETP.NE.AND.EX P0, PT, R9, RZ, PT, P0 ;  /* 0x000000ff0900720c */ /* 0x000fe40003f05300 */
[----:B0-----:R-:W-:-:S05]  /*4580*/  I2FP.F32.U32 R2, R10 ;  /* 0x0000000a00027245 */ /* 0x001fca0000201000 */
[----:B------:R-:W-:-:S04]  /*4590*/  FMUL R2, R2, UR4 ;  /* 0x0000000402027c20 */ /* 0x000fc80008400000 */
[----:B------:R0:W1:Y:S02]  /*45a0*/  F2I.U32.TRUNC.NTZ R14, R2 ;  /* 0x00000002000e7305 */ /* 0x000064000020f000 */
[----:B---34-:R-:W-:Y:S05]  /*45b0*/  @!P0 BRA `(.L_x_97) ;  /* 0x0000000000288947 */ /* 0x018fea0003800000 */
[----:B------:R-:W3:Y:S02]  /*45c0*/  LDC R3, c[0x0][0x634] ;  /* 0x00018d00ff037b82 */ /* 0x000ee40000000800 */
[----:B---3--:R-:W-:-:S05]  /*45d0*/  IADD3 R7, P0, R18, R3, RZ ;  /* 0x0000000312077210 */ /* 0x008fca0007f1e0ff */
[----:B------:R-:W-:-:S04]  /*45e0*/  IMAD.X R11, RZ, RZ, R17, P0 ;  /* 0x000000ffff0b7224 */ /* 0x000fc800000e0611 */
[----:B0-----:R-:W-:-:S04]  /*45f0*/  IMAD.WIDE.U32 R2, R11, R8, RZ ;  /* 0x000000080b027225 */ /* 0x001fc800078e00ff */
[----:B------:R-:W-:-:S04]  /*4600*/  IMAD.WIDE.U32 R4, P0, R7, R9, R2 ;  /* 0x0000000907047225 */ /* 0x000fc80007800002 */
[----:B------:R-:W-:-:S04]  /*4610*/  IMAD.WIDE.U32 R2, R7, R8, RZ ;  /* 0x0000000807027225 */ /* 0x000fc800078e00ff */
[----:B------:R-:W-:Y:S01]  /*4620*/  IMAD.X R7, RZ, RZ, RZ, P0 ;  /* 0x000000ffff077224 */ /* 0x000fe200000e06ff */
[----:B------:R-:W-:Y:S01]  /*4630*/  IADD3 RZ, P0, R3, R4, RZ ;  /* 0x0000000403ff7210 */ /* 0x000fe20007f1e0ff */
[----:B------:R-:W-:-:S04]  /*4640*/  IMAD.MOV.U32 R6, RZ, RZ, R5 ;  /* 0x000000ffff067224 */ /* 0x000fc800078e0005 */
[----:B------:R-:W-:-:S08]  /*4650*/  IMAD.WIDE.U32.X R6, R11, R9, R6, P0 ;  /* 0x000000090b067225 */ /* 0x000fd000000e0406 */
.L_x_97:
[----:B------:R-:W3:Y:S01]  /*4660*/  LDC.64 R26, c[0x0][0x640] ;  /* 0x00019000ff1a7b82 */ /* 0x000ee20000000a00 */
[-C--:B------:R-:W-:Y:S01]  /*4670*/  SHF.R.U64 R11, R6, R0.reuse, R7 ;  /* 0x00000000060b7219 */ /* 0x080fe20000001207 */
[----:B------:R-:W-:Y:S01]  /*4680*/  IMAD.MOV.U32 R19, RZ, RZ, R17 ;  /* 0x000000ffff137224 */ /* 0x000fe200078e0011 */
[----:B------:R-:W-:Y:S01]  /*4690*/  SHF.R.U32.HI R0, RZ, R0, R7 ;  /* 0x00000000ff007219 */ /* 0x000fe20000011607 */
[----:B-1----:R-:W-:Y:S01]  /*46a0*/  IMAD.MOV R14, RZ, RZ, -R14 ;  /* 0x000000ffff0e7224 */ /* 0x002fe200078e0a0e */
[----:B------:R-:W-:Y:S01]  /*46b0*/  IADD3 R5, P0, RZ, -R11, RZ ;  /* 0x8000000bff057210 */ /* 0x000fe20007f1e0ff */
[----:B------:R-:W-:Y:S01]  /*46c0*/  ULDC UR4, c[0x0][0x154] ;  /* 0x0000550000047ab9 */ /* 0x000fe20000000800 */
[----:B------:R-:W-:Y:S01]  /*46d0*/  IMAD.MOV.U32 R7, RZ, RZ, 0x1 ;  /* 0x00000001ff077424 */ /* 0x000fe200078e00ff */
[----:B------:R-:W1:Y:S01]  /*46e0*/  LDC R4, c[0x0][0x618] ;  /* 0x00018600ff047b82 */ /* 0x000e620000000800 */
[----:B------:R-:W-:Y:S02]  /*46f0*/  IMAD R22, R15, R14, R10 ;  /* 0x0000000e0f167224 */ /* 0x000fe400078e020a */
[----:B------:R-:W-:-:S04]  /*4700*/  IMAD.X R3, RZ, RZ, ~R0, P0 ;  /* 0x000000ffff037224 */ /* 0x000fc800000e0e00 */
[-C--:B--2---:R-:W-:Y:S01]  /*4710*/  IMAD R0, R3, R12.reuse, RZ ;  /* 0x0000000c03007224 */ /* 0x084fe200078e02ff */
[----:B------:R-:W2:Y:S01]  /*4720*/  LDC R6, c[0x0][0x608] ;  /* 0x00018200ff067b82 */ /* 0x000ea20000000800 */
[----:B0-----:R-:W-:-:S04]  /*4730*/  IMAD.WIDE.U32 R2, R5, R12, R18 ;  /* 0x0000000c05027225 */ /* 0x001fc800078e0012 */
[----:B------:R-:W-:Y:S01]  /*4740*/  IMAD R5, R5, R13, R0 ;  /* 0x0000000d05057224 */ /* 0x000fe200078e0200 */
[----:B------:R-:W-:Y:S02]  /*4750*/  I2FP.F32.U32 R0, R20 ;  /* 0x0000001400007245 */ /* 0x000fe40000201000 */
[----:B------:R-:W0:Y:S01]  /*4760*/  LDC R24, c[0x0][0x658] ;  /* 0x00019600ff187b82 */ /* 0x000e220000000800 */
[----:B------:R-:W-:Y:S01]  /*4770*/  IMAD.IADD R3, R3, 0x1, R5 ;  /* 0x0000000103037824 */ /* 0x000fe200078e0205 */
[----:B---3--:R-:W-:Y:S01]  /*4780*/  ISETP.NE.U32.AND P0, PT, R26, RZ, PT ;  /* 0x000000ff1a00720c */ /* 0x008fe20003f05070 */
[----:B------:R-:W-:Y:S01]  /*4790*/  FMUL R0, R0, UR4 ;  /* 0x0000000400007c20 */ /* 0x000fe20008400000 */
[----:B------:R-:W-:Y:S02]  /*47a0*/  IMAD.MOV.U32 R5, RZ, RZ, -0x1 ;  /* 0xffffffffff057424 */ /* 0x000fe400078e00ff */
[----:B------:R-:W-:Y:S01]  /*47b0*/  ISETP.NE.AND.EX P0, PT, R27, RZ, PT, P0 ;  /* 0x000000ff1b00720c */ /* 0x000fe20003f05300 */
[----:B------:R3:W4:Y:S01]  /*47c0*/  F2I.U32.TRUNC.NTZ R12, R0 ;  /* 0x00000000000c7305 */ /* 0x000722000020f000 */
[----:B------:R-:W3:Y:S01]  /*47d0*/  LDC R15, c[0x0][0x148] ;  /* 0x00005200ff0f7b82 */ /* 0x000ee20000000800 */
[----:B-1----:R-:W-:-:S02]  /*47e0*/  SHF.R.U64 R10, R2, R4, R3 ;  /* 0x00000004020a7219 */ /* 0x002fc40000001203 */
[----:B------:R-:W-:-:S05]  /*47f0*/  SHF.R.U32.HI R3, RZ, R4, R3 ;  /* 0x00000004ff037219 */ /* 0x000fca0000011603 */
[----:B------:R-:W1:Y:S01]  /*4800*/  LDC R14, c[0x0][0x600] ;  /* 0x00018000ff0e7b82 */ /* 0x000e620000000800 */
[-CC-:B--2---:R-:W-:Y:S02]  /*4810*/  SHF.R.U64 R8, R10, R6.reuse, R3.reuse ;  /* 0x000000060a087219 */ /* 0x184fe40000001203 */
[----:B------:R-:W-:-:S05]  /*4820*/  SHF.R.U32.HI R3, RZ, R6, R3 ;  /* 0x00000006ff037219 */ /* 0x000fca0000011603 */
[----:B------:R-:W2:Y:S01]  /*4830*/  LDC R21, c[0x0][0x648] ;  /* 0x00019200ff157b82 */ /* 0x000ea20000000800 */
[-CC-:B0-----:R-:W-:Y:S02]  /*4840*/  SHF.R.U64 R13, R8, R24.reuse, R3.reuse ;  /* 0x00000018080d7219 */ /* 0x181fe40000001203 */
[-C--:B------:R-:W-:Y:S02]  /*4850*/  SHF.L.U32 R5, R5, R24.reuse, RZ ;  /* 0x0000001805057219 */ /* 0x080fe400000006ff */
[-C--:B------:R-:W-:Y:S01]  /*4860*/  SHF.R.U32.HI R3, RZ, R24.reuse, R3 ;  /* 0x00000018ff037219 */ /* 0x080fe20000011603 */
[----:B------:R-:W-:Y:S01]  /*4870*/  IMAD.MOV.U32 R2, RZ, RZ, R13 ;  /* 0x000000ffff027224 */ /* 0x000fe200078e000d */
[----:B------:R-:W-:Y:S01]  /*4880*/  SHF.L.U32 R24, R7, R24, RZ ;  /* 0x0000001807187219 */ /* 0x000fe200000006ff */
[----:B------:R-:W0:Y:S01]  /*4890*/  LDC R25, c[0x0][0x638] ;  /* 0x00018e00ff197b82 */ /* 0x000e220000000800 */
[----:B------:R-:W-:-:S07]  /*48a0*/  LOP3.LUT R19, RZ, R5, RZ, 0x33, !PT ;  /* 0x00000005ff137212 */ /* 0x000fce00078e33ff */
[----:B------:R-:W0:Y:S01]  /*48b0*/  LDC R28, c[0x0][0x610] ;  /* 0x00018400ff1c7b82 */ /* 0x000e220000000800 */
[----:B----4-:R-:W-:Y:S05]  /*48c0*/  @!P0 BRA `(.L_x_98) ;  /* 0x0000000000288947 */ /* 0x010fea0003800000 */
[----:B---3--:R-:W3:Y:S02]  /*48d0*/  LDC R0, c[0x0][0x64c] ;  /* 0x00019300ff007b82 */ /* 0x008ee40000000800 */
[----:B---3--:R-:W-:-:S05]  /*48e0*/  IADD3 R7, P0, R13, R0, RZ ;  /* 0x000000000d077210 */ /* 0x008fca0007f1e0ff */
        /* <DEDUP_REMOVED lines=8> */
.L_x_98:
[----:B------:R-:W4:Y:S01]  /*4970*/  LDC R4, c[0x0][0x65c] ;  /* 0x00019700ff047b82 */ /* 0x000f220000000800 */
[----:B--23--:R-:W-:Y:S01]  /*4980*/  SHF.R.U64 R0, R2, R21, R3 ;  /* 0x0000001502007219 */ /* 0x00cfe20000001203 */
[----:B-1----:R-:W-:Y:S01]  /*4990*/  VIADD R3, R14, 0xffffffff ;  /* 0xffffffff0e037836 */ /* 0x002fe20000000000 */
[----:B------:R-:W-:Y:S01]  /*49a0*/  LOP3.LUT R19, R8, R19, RZ, 0xc0, !PT ;  /* 0x0000001308137212 */ /* 0x000fe200078ec0ff */
[----:B------:R-:W-:Y:S02]  /*49b0*/  IMAD.MOV R12, RZ, RZ, -R12 ;  /* 0x000000ffff0c7224 */ /* 0x000fe400078e0a0c */
[----:B------:R-:W-:Y:S01]  /*49c0*/  IMAD.MOV R2, RZ, RZ, -R0 ;  /* 0x000000ffff027224 */ /* 0x000fe200078e0a00 */
[----:B------:R-:W-:Y:S01]  /*49d0*/  LOP3.LUT R3, R10, R3, RZ, 0xc0, !PT ;  /* 0x000000030a037212 */ /* 0x000fe200078ec0ff */
[----:B------:R-:W-:Y:S02]  /*49e0*/  IMAD R19, R24, R0, R19 ;  /* 0x0000000018137224 */ /* 0x000fe400078e0213 */
[----:B0-----:R-:W-:-:S04]  /*49f0*/  IMAD R0, R2, R25, R13 ;  /* 0x0000001902007224 */ /* 0x001fc800078e020d */
[----:B------:R-:W-:Y:S01]  /*4a00*/  IMAD R2, R0, R14, R3 ;  /* 0x0000000e00027224 */ /* 0x000fe200078e0203 */
[----:B----4-:R-:W-:Y:S01]  /*4a10*/  ISETP.NE.AND P0, PT, R4, 0x1, PT ;  /* 0x000000010400780c */ /* 0x010fe20003f05270 */
[----:B------:R-:W-:-:S05]  /*4a20*/  IMAD.MOV.U32 R4, RZ, RZ, 0x1 ;  /* 0x00000001ff047424 */ /* 0x000fca00078e00ff */
[----:B------:R-:W-:-:S07]  /*4a30*/  PRMT R0, R4, 0x7610, R0 ;  /* 0x0000761004007816 */ /* 0x000fce0000000000 */
[----:B------:R-:W-:-:S04]  /*4a40*/  @P0 IMAD R22, R15, R12, R20 ;  /* 0x0000000c0f160224 */ /* 0x000fc800078e0214 */
[----:B------:R-:W-:-:S05]  /*4a50*/  IMAD R19, R19, R28, R22 ;  /* 0x0000001c13137224 */ /* 0x000fca00078e0216 */
[----:B------:R-:W-:Y:S02]  /*4a60*/  SEL R22, R2, R19, !P0 ;  /* 0x0000001302167207 */ /* 0x000fe40004000000 */
[----:B------:R-:W-:Y:S01]  /*4a70*/  SEL R19, R19, R2, !P0 ;  /* 0x0000000213137207 */ /* 0x000fe20004000000 */
[----:B------:R-:W-:-:S07]  /*4a80*/  IMAD.MOV.U32 R2, RZ, RZ, R11 ;  /* 0x000000ffff027224 */ /* 0x000fce00078e000b */
.L_x_96:
[----:B------:R-:W-:Y:S02]  /*4a90*/  LOP3.LUT P0, RZ, R0, 0xff, RZ, 0xc0, !PT ;  /* 0x000000ff00ff7812 */ /* 0x000fe4000780c0ff */
[----:B------:R-:W-:-:S11]  /*4aa0*/  LOP3.LUT R71, R71, 0x1, RZ, 0x3c, !PT ;  /* 0x0000000147477812 */ /* 0x000fd600078e3cff */
[----:B------:R-:W-:Y:S05]  /*4ab0*/  @P0 BRA `(.L_x_99) ;  /* 0xffffffcc00440947 */ /* 0x000fea000383ffff */
[----:B------:R-:W-:Y:S05]  /*4ac0*/  EXIT ;  /* 0x000000000000794d */ /* 0x000fea0003800000 */
.L_x_14:
[----:B------:R-:W-:-:S08]  /*4ad0*/  ISETP.NE.AND P0, PT, R0, RZ, PT ;  /* 0x000000ff0000720c */ /* 0x000fd00003f05270 */
[----:B0-----:R-:W0:-:S00]  /*4ae0*/  USETMAXREG.DEALLOC.CTAPOOL 0x28 ;  /* 0x00000028000079c8 */ /* 0x001e0000080e0500 */
[----:B------:R-:W-:Y:S05]  /*4af0*/  @P0 EXIT ;  /* 0x000000000000094d */ /* 0x000fea0003800000 */
[----:B0-----:R-:W-:Y:S01]  /*4b00*/  LOP3.LUT P0, RZ, R8, 0xff, RZ, 0xc0, !PT ;  /* 0x000000ff08ff7812 */ /* 0x001fe2000780c0ff */
[----:B------:R-:W-:Y:S02]  /*4b10*/  IMAD.MOV.U32 R0, RZ, RZ, 0x1 ;  /* 0x00000001ff007424 */ /* 0x000fe400078e00ff */
[----:B------:R-:W-:-:S10]  /*4b20*/  IMAD.MOV.U32 R6, RZ, RZ, RZ ;  /* 0x000000ffff067224 */ /* 0x000fd400078e00ff */
[----:B------:R-:W-:Y:S05]  /*4b30*/  @!P0 BRA `(.L_x_100) ;  /* 0x0000000c00148947 */ /* 0x000fea0003800000 */
[----:B------:R-:W-:Y:S01]  /*4b40*/  LOP3.LUT P0, RZ, R4, 0x1f, RZ, 0xc0, !PT ;  /* 0x0000001f04ff7812 */ /* 0x000fe2000780c0ff */
[----:B------:R-:W-:Y:S01]  /*4b50*/  ULDC UR5, c[0x0][0x658] ;  /* 0x0001960000057ab9 */ /* 0x000fe20000000800 */
[----:B------:R-:W-:Y:S01]  /*4b60*/  UMOV UR6, 0xffffffff ;  /* 0xffffffff00067882 */ /* 0x000fe20000000000 */
[----:B------:R-:W-:Y:S01]  /*4b70*/  BSSY B0, `(.L_x_100) ;  /* 0x00000c1000007945 */ /* 0x000fe20003800000 */
[----:B------:R-:W-:Y:S01]  /*4b80*/  USHF.L.U32 UR6, UR6, UR5, URZ ;  /* 0x0000000506067299 */ /* 0x000fe2000800063f */
[C---:B------:R-:W-:Y:S01]  /*4b90*/  ISETP.NE.AND P2, PT, R3.reuse, RZ, PT ;  /* 0x000000ff0300720c */ /* 0x040fe20003f45270 */
[----:B------:R-:W-:Y:S01]  /*4ba0*/  IMAD.MOV.U32 R8, RZ, RZ, 0x1 ;  /* 0x00000001ff087424 */ /* 0x000fe200078e00ff */
[----:B------:R-:W-:Y:S01]  /*4bb0*/  ISETP.NE.OR P0, PT, R3, RZ, !P0 ;  /* 0x000000ff0300720c */ /* 0x000fe20004705670 */
[----:B------:R-:W-:Y:S01]  /*4bc0*/  IMAD.MOV.U32 R0, RZ, RZ, 0x1 ;  /* 0x00000001ff007424 */ /* 0x000fe200078e00ff */
[----:B------:R-:W-:Y:S01]  /*4bd0*/  LOP3.LUT R7, R16, 0x2, RZ, 0xfc, !PT ;  /* 0x0000000210077812 */ /* 0x000fe200078efcff */
[----:B------:R-:W-:Y:S01]  /*4be0*/  IMAD.MOV.U32 R6, RZ, RZ, RZ ;  /* 0x000000ffff067224 */ /* 0x000fe200078e00ff */
[----:B------:R-:W-:Y:S01]  /*4bf0*/  ULDC UR4, c[0x0][0x600] ;  /* 0x0001800000047ab9 */ /* 0x000fe20000000800 */
[----:B------:R-:W-:Y:S01]  /*4c00*/  UMOV UR7, 0x1 ;  /* 0x0000000100077882 */ /* 0x000fe20000000000 */
[----:B------:R-:W-:-:S02]  /*4c10*/  UIADD3 UR21, UR40, 0x1, URZ ;  /* 0x0000000128157890 */ /* 0x000fc4000fffe03f */
[----:B------:R-:W-:Y:S02]  /*4c20*/  UIADD3 UR13, UR4, -0x1, URZ ;  /* 0xffffffff040d7890 */ /* 0x000fe4000fffe03f */
[----:B------:R-:W-:Y:S02]  /*4c30*/  USHF.L.U32 UR15, UR7, UR5, URZ ;  /* 0x00000005070f7299 */ /* 0x000fe4000800063f */
[----:B------:R-:W-:Y:S01]  /*4c40*/  ULOP3.LUT UR14, URZ, UR6, URZ, 0x33, !UPT ;  /* 0x000000063f0e7292 */ /* 0x000fe2000f8e333f */
[----:B------:R-:W-:-:S11]  /*4c50*/  ULDC.64 UR22, c[0x0][0x198] ;  /* 0x0000660000167ab9 */ /* 0x000fd60000000a00 */
.L_x_112:
[----:B------:R-:W-:-:S03]  /*4c60*/  UMOV UR4, 0xffffffff ;  /* 0xffffffff00047882 */ /* 0x000fc60000000000 */
[----:B------:R-:W-:Y:S05]  /*4c70*/  BRA.DIV UR4, `(.L_x_101) ;  /* 0x0000001e04387947 */ /* 0x000fea000b800000 */
[----:B------:R-:W-:-:S13]  /*4c80*/  ELECT P6, URZ, PT ;  /* 0x00000000003f782f */ /* 0x000fda00038c0000 */
.L_x_149:
[----:B------:R-:W0:Y:S01]  /*4c90*/  LDC R3, c[0x0][0x28c] ;  /* 0x0000a300ff037b82 */ /* 0x000e220000000800 */
[----:B------:R-:W-:Y:S01]  /*4ca0*/  BSSY B1, `(.L_x_102) ;  /* 0x0000035000017945 */ /* 0x000fe20003800000 */
[----:B0-----:R-:W-:-:S13]  /*4cb0*/  ISETP.LT.OR P6, PT, R3, 0x1, !P6 ;  /* 0x000000010300780c */ /* 0x001fda00077c1670 */
[----:B------:R-:W-:Y:S05]  /*4cc0*/  @P6 BRA `(.L_x_103) ;  /* 0x0000000000c86947 */ /* 0x000fea0003800000 */
[----:B------:R-:W-:Y:S02]  /*4cd0*/  IMAD.SHL.U32 R22, R22, 0x40, RZ ;  /* 0x0000004016167824 */ /* 0x000fe400078e00ff */
[----:B------:R-:W-:Y:S02]  /*4ce0*/  IMAD.SHL.U32 R19, R19, 0x40, RZ ;  /* 0x0000004013137824 */ /* 0x000fe400078e00ff */
[----:B------:R-:W-:Y:S02]  /*4cf0*/  IMAD.MOV.U32 R12, RZ, RZ, RZ ;  /* 0x000000ffff0c7224 */ /* 0x000fe400078e00ff */
[----:B------:R-:W-:Y:S02]  /*4d00*/  IMAD.U32 R13, RZ, RZ, UR21 ;  /* 0x00000015ff0d7e24 */ /* 0x000fe4000f8e00ff */
[----:B------:R-:W-:Y:S02]  /*4d10*/  IMAD.MOV.U32 R3, RZ, RZ, R0 ;  /* 0x000000ffff037224 */ /* 0x000fe400078e0000 */
[----:B------:R-:W-:-:S07]  /*4d20*/  IMAD.MOV.U32 R4, RZ, RZ, R6 ;  /* 0x000000ffff047224 */ /* 0x000fce00078e0006 */
.L_x_107:
[----:B------:R-:W0:Y:S01]  /*4d30*/  S2R R10, SR_CgaCtaId ;  /* 0x00000000000a7919 */ /* 0x000e220000008800 */
[----:B------:R-:W-:Y:S01]  /*4d40*/  MOV R5, 0x400 ;  /* 0x0000040000057802 */ /* 0x000fe20000000f00 */
[----:B------:R-:W1:Y:S03]  /*4d50*/  @!P2 LDC R9, c[0x0][0x500] ;  /* 0x00014000ff09ab82 */ /* 0x000e660000000800 */
[----:B0-----:R-:W-:Y:S02]  /*4d60*/  LEA R11, R10, R5, 0x18 ;  /* 0x000000050a0b7211 */ /* 0x001fe400078ec0ff */
[----:B------:R-:W-:-:S03]  /*4d70*/  SHF.L.U32 R5, R3, 0x1f, RZ ;  /* 0x0000001f03057819 */ /* 0x000fc600000006ff */
[----:B------:R-:W-:-:S04]  /*4d80*/  IMAD R10, R4, 0x8, R11 ;  /* 0x00000008040a7824 */ /* 0x000fc800078e020b */
[----:B------:R-:W0:Y:S02]  /*4d90*/  SYNCS.PHASECHK.TRANS64.TRYWAIT P1, [R10+URZ+0xe0], R5 ;  /* 0x0000e0050a0075a7 */ /* 0x000e24000802017f */
[----:B01----:R-:W-:Y:S05]  /*4da0*/  @!P1 BRA `(.L_x_104) ;  /* 0x0000001c000c9947 */ /* 0x003fea0003800000 */
.L_x_150:
[----:B0-----:R-:W-:Y:S01]  /*4db0*/  PRMT R5, R7, 0x9910, RZ ;  /* 0x0000991007057816 */ /* 0x001fe200000000ff */
[----:B------:R0:W-:Y:S03]  /*4dc0*/  @!P2 SYNCS.ARRIVE.TRANS64 RZ, [R10+URZ], R9 ;  /* 0x000000090affa9a7 */ /* 0x0001e6000800003f */
[----:B------:R-:W-:-:S13]  /*4dd0*/  ISETP.NE.AND P1, PT, R5, 0x2, PT ;  /* 0x000000020500780c */ /* 0x000fda0003f25270 */
[----:B0-----:R-:W-:Y:S05]  /*4de0*/  @P1 BRA `(.L_x_105) ;  /* 0x0000000000041947 */ /* 0x001fea0003800000 */
[----:B------:R-:W-:Y:S01]  /*4df0*/  BPT.TRAP 0x1 ;  /* 0x000000040000795c */ /* 0x000fe20000300000 */
.L_x_105:
[----:B------:R-:W-:Y:S05]  /*4e00*/  @P0 BRA `(.L_x_106) ;  /* 0x0000000000040947 */ /* 0x000fea0003800000 */
[----:B------:R-:W-:Y:S01]  /*4e10*/  BPT.TRAP 0x1 ;  /* 0x000000040000795c */ /* 0x000fe20000300000 */
.L_x_106:
[----:B------:R-:W-:Y:S01]  /*4e20*/  IMAD R11, R4, 0x1000, R11 ;  /* 0x00001000040b7824 */ /* 0x000fe200078e020b */
[----:B------:R-:W-:Y:S01]  /*4e30*/  R2UR UR19, R12 ;  /* 0x000000000c1372ca */ /* 0x000fe200000e0000 */
[----:B------:R-:W-:Y:S01]  /*4e40*/  VIADD R13, R13, 0xffffffff ;  /* 0xffffffff0d0d7836 */ /* 0x000fe20000000000 */
[----:B------:R-:W-:Y:S01]  /*4e50*/  R2UR UR9, R10 ;  /* 0x000000000a0972ca */ /* 0x000fe200000e0000 */
[----:B------:R-:W-:Y:S01]  /*4e60*/  UIADD3 UR4, UP0, UR22, 0xf0, URZ ;  /* 0x000000f016047890 */ /* 0x000fe2000ff1e03f */
[----:B------:R-:W-:Y:S01]  /*4e70*/  R2UR UR16, R11 ;  /* 0x000000000b1072ca */ /* 0x000fe200000e0000 */
[----:B------:R-:W-:Y:S01]  /*4e80*/  UIADD3 UR24, UP1, UR22, 0x1f0, URZ ;  /* 0x000001f016187890 */ /* 0x000fe2000ff3e03f */
[----:B------:R-:W-:Y:S01]  /*4e90*/  R2UR UR12, R2 ;  /* 0x00000000020c72ca */ /* 0x000fe200000e0000 */
[----:B------:R-:W-:Y:S01]  /*4ea0*/  UIADD3.X UR5, URZ, UR23, URZ, UP0, !UPT ;  /* 0x000000173f057290 */ /* 0x000fe200087fe43f */
[----:B------:R-:W-:Y:S01]  /*4eb0*/  R2UR UR11, R19 ;  /* 0x00000000130b72ca */ /* 0x000fe200000e0000 */
[----:B------:R-:W-:Y:S01]  /*4ec0*/  VIADD R4, R4, 0x1 ;  /* 0x0000000104047836 */ /* 0x000fe20000000000 */
[----:B------:R-:W-:Y:S01]  /*4ed0*/  R2UR UR18, R22 ;  /* 0x00000000161272ca */ /* 0x000fe200000e0000 */
[----:B------:R-:W-:Y:S01]  /*4ee0*/  UIADD3.X UR25, URZ, UR23, URZ, UP1, !UPT ;  /* 0x000000173f197290 */ /* 0x000fe20008ffe43f */
[----:B------:R-:W-:Y:S01]  /*4ef0*/  ISETP.GT.AND P3, PT, R13, 0x1, PT ;  /* 0x000000010d00780c */ /* 0x000fe20003f64270 */
[----:B------:R-:W-:Y:S01]  /*4f00*/  UMOV UR6, 0x0 ;  /* 0x0000000000067882 */ /* 0x000fe20000000000 */
[----:B------:R-:W-:Y:S01]  /*4f10*/  ISETP.NE.AND P1, PT, R4, 0x1c, PT ;  /* 0x0000001c0400780c */ /* 0x000fe20003f25270 */
[----:B------:R-:W-:Y:S01]  /*4f20*/  UMOV UR7, 0x10000000 ;  /* 0x1000000000077882 */ /* 0x000fe20000000000 */
[----:B------:R-:W-:Y:S01]  /*4f30*/  UMOV UR10, UR19 ;  /* 0x00000013000a7c82 */ /* 0x000fe20008000000 */
[----:B------:R-:W-:Y:S01]  /*4f40*/  UIADD3 UR8, UR16, 0x300, URZ ;  /* 0x0000030010087890 */ /* 0x000fe2000fffe03f */
[----:B------:R-:W-:Y:S01]  /*4f50*/  SEL R10, RZ, 0x1, P1 ;  /* 0x00000001ff0a7807 */ /* 0x000fe20000800000 */
[----:B------:R-:W-:Y:S01]  /*4f60*/  UIADD3 UR16, UR16, 0x1c300, URZ ;  /* 0x0001c30010107890 */ /* 0x000fe2000fffe03f */
[----:B------:R-:W-:Y:S01]  /*4f70*/  VIADD R12, R12, 0x20 ;  /* 0x000000200c0c7836 */ /* 0x000fe20000000000 */
[----:B------:R-:W-:Y:S01]  /*4f80*/  UMOV UR17, UR9 ;  /* 0x0000000900117c82 */ /* 0x000fe20008000000 */
[----:B------:R-:W-:Y:S01]  /*4f90*/  UMOV UR20, UR12 ;  /* 0x0000000c00147c82 */ /* 0x000fe20008000000 */
[----:B------:R-:W-:-:S02]  /*4fa0*/  LOP3.LUT R3, R3, R10, RZ, 0x3c, !PT ;  /* 0x0000000a03037212 */ /* 0x000fc400078e3cff */
[----:B------:R-:W-:Y:S01]  /*4fb0*/  SEL R4, R4, RZ, P1 ;  /* 0x000000ff04047207 */ /* 0x000fe20000800000 */
[----:B------:R0:W-:Y:S02]  /*4fc0*/  UTMALDG.3D [UR8], [UR4], desc[UR6] ;  /* 0x00000608040075b4 */ /* 0x0001e40008011000 */
[----:B------:R0:W-:Y:S02]  /*4fd0*/  UTMALDG.3D [UR16], [UR24], desc[UR6] ;  /* 0x00000610180075b4 */ /* 0x0001e40008011000 */
[----:B0-----:R-:W-:Y:S05]  /*4fe0*/  @P3 BRA `(.L_x_107) ;  /* 0xfffffffc00503947 */ /* 0x001fea000383ffff */
.L_x_103:
[----:B------:R-:W-:Y:S05]  /*4ff0*/  BSYNC B1 ;  /* 0x0000000000017941 */ /* 0x000fea0003800000 */
.L_x_102:
[----:B------:R-:W2:Y:S01]  /*5000*/  LDL.64 R10, [R1] ;  /* 0x00000000010a7983 */ /* 0x000ea20000100a00 */
[----:B------:R-:W-:Y:S01]  /*5010*/  LOP3.LUT P4, RZ, R8, 0xff, RZ, 0xc0, !PT ;  /* 0x000000ff08ff7812 */ /* 0x000fe2000788c0ff */
[----:B------:R-:W-:Y:S01]  /*5020*/  VIADD R9, R6, UR40 ;  /* 0x0000002806097c36 */ /* 0x000fe20008000000 */
[----:B------:R-:W-:Y:S01]  /*5030*/  ULDC.64 UR4, c[0x0][0x650] ;  /* 0x0001940000047ab9 */ /* 0x000fe20000000a00 */
[----:B------:R-:W-:Y:S01]  /*5040*/  IMAD.U32 R4, RZ, RZ, UR40 ;  /* 0x00000028ff047e24 */ /* 0x000fe2000f8e00ff */
[----:B------:R-:W-:Y:S01]  /*5050*/  UISETP.GE.U32.AND UP0, UPT, UR40, 0x1c, UPT ;  /* 0x0000001c2800788c */ /* 0x000fe2000bf06070 */
[----:B------:R-:W-:Y:S01]  /*5060*/  BSSY B1, `(.L_x_108) ;  /* 0x000006f000017945 */ /* 0x000fe20003800000 */
[----:B------:R-:W-:Y:S01]  /*5070*/  ISETP.GT.U32.AND P1, PT, R9, 0x1b, PT ;  /* 0x0000001b0900780c */ /* 0x000fe20003f24070 */
[----:B------:R-:W-:Y:S01]  /*5080*/  IMAD.MOV.U32 R19, RZ, RZ, -0x1 ;  /* 0xffffffffff137424 */ /* 0x000fe200078e00ff */
[----:B------:R-:W-:Y:S01]  /*5090*/  PRMT R8, RZ, 0x7610, R8 ;  /* 0x00007610ff087816 */ /* 0x000fe20000000008 */
[----:B------:R-:W-:Y:S01]  /*50a0*/  IMAD.MOV.U32 R22, RZ, RZ, -0x1 ;  /* 0xffffffffff167424 */ /* 0x000fe200078e00ff */
[----:B------:R-:W-:-:S02]  /*50b0*/  ISETP.LT.U32.AND P1, PT, R4, 0x1c, P1 ;  /* 0x0000001c0400780c */ /* 0x000fc40000f21070 */
[----:B------:R-:W-:Y:S01]  /*50c0*/  PLOP3.LUT P3, PT, PT, PT, UP0, 0x80, 0x0 ;  /* 0x000000000000781c */ /* 0x000fe20003f6f008 */
[----:B------:R-:W0:Y:S01]  /*50d0*/  @P4 S2R R3, SR_CgaCtaId ;  /* 0x0000000000034919 */ /* 0x000e220000008800 */
[----:B------:R-:W-:Y:S02]  /*50e0*/  @P4 MOV R2, 0x400 ;  /* 0x0000040000024802 */ /* 0x000fe40000000f00 */
[----:B------:R-:W-:-:S04]  /*50f0*/  SEL R5, RZ, 0x1, !P1 ;  /* 0x00000001ff057807 */ /* 0x000fc80004800000 */
[----:B------:R-:W-:Y:S02]  /*5100*/  LOP3.LUT R0, R0, R5, RZ, 0x3c, !PT ;  /* 0x0000000500007212 */ /* 0x000fe400078e3cff */
[----:B0-----:R-:W-:-:S04]  /*5110*/  @P4 LEA R2, R3, R2, 0x18 ;  /* 0x0000000203024211 */ /* 0x001fc800078ec0ff */
[----:B------:R0:W-:Y:S02]  /*5120*/  @P4 SYNCS.ARRIVE.TRANS64.A1T0 RZ, [R2+URZ+0x1f8], RZ ;  /* 0x0001f8ff02ff49a7 */ /* 0x0001e4000810003f */
[----:B0-----:R-:W-:-:S05]  /*5130*/  SHF.R.U32.HI R2, RZ, 0x2, R9 ;  /* 0x00000002ff027819 */ /* 0x001fca0000011609 */
[----:B------:R-:W-:-:S04]  /*5140*/  IMAD.WIDE.U32 R2, R2, 0x24924925, RZ ;  /* 0x2492492502027825 */ /* 0x000fc800078e00ff */
[----:B------:R-:W-:Y:S01]  /*5150*/  IMAD R6, R3, -0x1c, R9 ;  /* 0xffffffe403067824 */ /* 0x000fe200078e0209 */
[--C-:B------:R-:W-:Y:S01]  /*5160*/  @P3 LOP3.LUT R0, R0, 0x1, R3.reuse, 0x78, !PT ;  /* 0x0000000100003812 */ /* 0x100fe200078e7803 */
[----:B------:R-:W-:Y:S01]  /*5170*/  IMAD.MOV.U32 R2, RZ, RZ, -0x1 ;  /* 0xffffffffff027424 */ /* 0x000fe200078e00ff */
[----:B------:R-:W-:Y:S02]  /*5180*/  PRMT R3, RZ, 0x7610, R3 ;  /* 0x00007610ff037816 */ /* 0x000fe40000000003 */
[----:B--2---:R-:W-:-:S04]  /*5190*/  IADD3 R18, P4, R18, R10, RZ ;  /* 0x0000000a12127210 */ /* 0x004fc80007f9e0ff */
[----:B------:R-:W-:Y:S01]  /*51a0*/  ISETP.GE.U32.AND P1, PT, R18, UR4, PT ;  /* 0x0000000412007c0c */ /* 0x000fe2000bf26070 */
[----:B------:R-:W-:-:S05]  /*51b0*/  IMAD.X R17, R17, 0x1, R23, P4 ;  /* 0x0000000111117824 */ /* 0x000fca00020e0617 */
[----:B------:R-:W-:-:S13]  /*51c0*/  ISETP.GE.U32.AND.EX P1, PT, R17, UR5, PT, P1 ;  /* 0x0000000511007c0c */ /* 0x000fda000bf26110 */
[----:B------:R-:W-:Y:S05]  /*51d0*/  @P1 BRA `(.L_x_109) ;  /* 0x00000004005c1947 */ /* 0x000fea0003800000 */
[----:B------:R-:W0:Y:S01]  /*51e0*/  S2R R11, SR_CTAID.X ;  /* 0x00000000000b7919 */ /* 0x000e220000002500 */
[----:B------:R-:W-:Y:S01]  /*51f0*/  ULDC.64 UR4, c[0x0][0x628] ;  /* 0x00018a0000047ab9 */ /* 0x000fe20000000a00 */
[----:B------:R-:W1:Y:S01]  /*5200*/  LDC R12, c[0x0][0x144] ;  /* 0x00005100ff0c7b82 */ /* 0x000e620000000800 */
[----:B------:R-:W-:Y:S01]  /*5210*/  ISETP.NE.U32.AND P1, PT, RZ, UR4, PT ;  /* 0x00000004ff007c0c */ /* 0x000fe2000bf25070 */
[----:B------:R-:W2:Y:S01]  /*5220*/  S2R R9, SR_CTAID.Y ;  /* 0x0000000000097919 */ /* 0x000ea20000002600 */
[----:B------:R-:W-:Y:S01]  /*5230*/  ULDC UR6, c[0x0][0x150] ;  /* 0x0000540000067ab9 */ /* 0x000fe20000000800 */
[----:B------:R-:W-:Y:S01]  /*5240*/  ULDC UR7, c[0x0][0x630] ;  /* 0x00018c0000077ab9 */ /* 0x000fe20000000800 */
[----:B------:R-:W-:Y:S01]  /*5250*/  ISETP.NE.AND.EX P1, PT, RZ, UR5, PT, P1 ;  /* 0x00000005ff007c0c */ /* 0x000fe2000bf25310 */
[----:B------:R-:W-:Y:S01]  /*5260*/  IMAD.MOV.U32 R2, RZ, RZ, R18 ;  /* 0x000000ffff027224 */ /* 0x000fe200078e0012 */
[----:B0-----:R-:W-:-:S05]  /*5270*/  I2FP.F32.U32 R3, R11 ;  /* 0x0000000b00037245 */ /* 0x001fca0000201000 */
[----:B------:R-:W-:Y:S01]  /*5280*/  FMUL R14, R3, UR6 ;  /* 0x00000006030e7c20 */ /* 0x000fe20008400000 */
[----:B------:R-:W-:-:S05]  /*5290*/  IMAD.MOV.U32 R3, RZ, RZ, R17 ;  /* 0x000000ffff037224 */ /* 0x000fca00078e0011 */
[----:B--2---:R-:W-:Y:S05]  /*52a0*/  @!P1 BRA `(.L_x_110) ;  /* 0x0000000000289947 */ /* 0x004fea0003800000 */
[----:B------:R-:W-:Y:S02]  /*52b0*/  ULDC UR6, c[0x0][0x634] ;  /* 0x00018d0000067ab9 */ /* 0x000fe40000000800 */
[----:B------:R-:W-:-:S05]  /*52c0*/  IADD3 R3, P1, R18, UR6, RZ ;  /* 0x0000000612037c10 */ /* 0x000fca000ff3e0ff */
[----:B------:R-:W-:-:S04]  /*52d0*/  IMAD.X R13, RZ, RZ, R17, P1 ;  /* 0x000000ffff0d7224 */ /* 0x000fc800008e0611 */
[----:B------:R-:W-:-:S04]  /*52e0*/  IMAD.WIDE.U32 R4, R13, UR4, RZ ;  /* 0x000000040d047c25 */ /* 0x000fc8000f8e00ff */
[----:B------:R-:W-:-:S04]  /*52f0*/  IMAD.WIDE.U32 R4, P1, R3, UR5, R4 ;  /* 0x0000000503047c25 */ /* 0x000fc8000f820004 */
[----:B------:R-:W-:-:S04]  /*5300*/  IMAD.WIDE.U32 R2, R3, UR4, RZ ;  /* 0x0000000403027c25 */ /* 0x000fc8000f8e00ff */
[----:B------:R-:W-:Y:S01]  /*5310*/  IMAD.MOV.U32 R2, RZ, RZ, R5 ;  /* 0x000000ffff027224 */ /* 0x000fe200078e0005 */
[----:B------:R-:W-:Y:S01]  /*5320*/  IADD3 RZ, P3, R3, R4, RZ ;  /* 0x0000000403ff7210 */ /* 0x000fe20007f7e0ff */
[----:B------:R-:W-:-:S04]  /*5330*/  IMAD.X R3, RZ, RZ, RZ, P1 ;  /* 0x000000ffff037224 */ /* 0x000fc800008e06ff */
[----:B------:R-:W-:-:S08]  /*5340*/  IMAD.WIDE.U32.X R2, R13, UR5, R2, P3 ;  /* 0x000000050d027c25 */ /* 0x000fd000098e0402 */
.L_x_110:
[--C-:B------:R-:W-:Y:S01]  /*5350*/  SHF.R.U64 R10, R2, UR7, R3.reuse ;  /* 0x00000007020a7c19 */ /* 0x100fe20008001203 */
[----:B------:R-:W0:Y:S01]  /*5360*/  F2I.U32.TRUNC.NTZ R14, R14 ;  /* 0x0000000e000e7305 */ /* 0x000e22000020f000 */
[----:B------:R-:W-:Y:S01]  /*5370*/  SHF.R.U32.HI R2, RZ, UR7, R3 ;  /* 0x00000007ff027c19 */ /* 0x000fe20008011603 */
[----:B------:R-:W-:Y:S01]  /*5380*/  ULDC.64 UR4, c[0x0][0x620] ;  /* 0x0001880000047ab9 */ /* 0x000fe20000000a00 */
[----:B------:R-:W-:Y:S01]  /*5390*/  IADD3 R5, P1, RZ, -R10, RZ ;  /* 0x8000000aff057210 */ /* 0x000fe20007f3e0ff */
[----:B------:R-:W-:Y:S01]  /*53a0*/  IMAD.MOV.U32 R3, RZ, RZ, R17 ;  /* 0x000000ffff037224 */ /* 0x000fe200078e0011 */
[----:B------:R-:W-:-:S03]  /*53b0*/  ULDC.64 UR6, c[0x0][0x640] ;  /* 0x0001900000067ab9 */ /* 0x000fc60000000a00 */
[----:B------:R-:W-:Y:S01]  /*53c0*/  IMAD.X R2, RZ, RZ, ~R2, P1 ;  /* 0x000000ffff027224 */ /* 0x000fe200008e0e02 */
[----:B------:R-:W-:-:S03]  /*53d0*/  ISETP.NE.U32.AND P1, PT, RZ, UR6, PT ;  /* 0x00000006ff007c0c */ /* 0x000fc6000bf25070 */
[----:B------:R-:W-:Y:S01]  /*53e0*/  IMAD R4, R2, UR4, RZ ;  /* 0x0000000402047c24 */ /* 0x000fe2000f8e02ff */
[----:B------:R-:W-:Y:S01]  /*53f0*/  ISETP.NE.AND.EX P1, PT, RZ, UR7, PT, P1 ;  /* 0x00000007ff007c0c */ /* 0x000fe2000bf25310 */
[----:B------:R-:W-:-:S04]  /*5400*/  IMAD.MOV.U32 R2, RZ, RZ, R18 ;  /* 0x000000ffff027224 */ /* 0x000fc800078e0012 */
[----:B------:R-:W-:Y:S01]  /*5410*/  IMAD.WIDE.U32 R2, R5, UR4, R2 ;  /* 0x0000000405027c25 */ /* 0x000fe2000f8e0002 */
[----:B------:R-:W-:-:S03]  /*5420*/  ULDC UR4, c[0x0][0x618] ;  /* 0x0001860000047ab9 */ /* 0x000fc60000000800 */
[----:B------:R-:W-:Y:S01]  /*5430*/  IMAD R5, R5, UR5, R4 ;  /* 0x0000000505057c24 */ /* 0x000fe2000f8e0204 */
[----:B------:R-:W-:Y:S01]  /*5440*/  ULDC UR5, c[0x0][0x154] ;  /* 0x0000550000057ab9 */ /* 0x000fe20000000800 */
[----:B0-----:R-:W-:Y:S02]  /*5450*/  IMAD.MOV R4, RZ, RZ, -R14 ;  /* 0x000000ffff047224 */ /* 0x001fe400078e0a0e */
[----:B------:R-:W0:Y:S01]  /*5460*/  LDC R14, c[0x0][0x148] ;  /* 0x00005200ff0e7b82 */ /* 0x000e220000000800 */
[----:B------:R-:W-:Y:S02]  /*5470*/  IMAD.IADD R3, R3, 0x1, R5 ;  /* 0x0000000103037824 */ /* 0x000fe400078e0205 */
[----:B-1----:R-:W-:Y:S01]  /*5480*/  IMAD R11, R12, R4, R11 ;  /* 0x000000040c0b7224 */ /* 0x002fe200078e020b */
[----:B------:R-:W-:Y:S02]  /*5490*/  I2FP.F32.U32 R4, R9 ;  /* 0x0000000900047245 */ /* 0x000fe40000201000 */
[----:B------:R-:W-:-:S02]  /*54a0*/  SHF.R.U64 R12, R2, UR4, R3 ;  /* 0x00000004020c7c19 */ /* 0x000fc40008001203 */
[----:B------:R-:W-:Y:S01]  /*54b0*/  SHF.R.U32.HI R3, RZ, UR4, R3 ;  /* 0x00000004ff037c19 */ /* 0x000fe20008011603 */
[----:B------:R-:W-:Y:S01]  /*54c0*/  FMUL R4, R4, UR5 ;  /* 0x0000000504047c20 */ /* 0x000fe20008400000 */
[----:B------:R-:W-:Y:S02]  /*54d0*/  ULDC UR4, c[0x0][0x608] ;  /* 0x0001820000047ab9 */ /* 0x000fe40000000800 */
[--C-:B------:R-:W-:Y:S01]  /*54e0*/  SHF.R.U64 R15, R12, UR4, R3.reuse ;  /* 0x000000040c0f7c19 */ /* 0x100fe20008001203 */
[----:B------:R1:W2:Y:S01]  /*54f0*/  F2I.U32.TRUNC.NTZ R20, R4 ;  /* 0x0000000400147305 */ /* 0x0002a2000020f000 */
[----:B------:R-:W-:Y:S01]  /*5500*/  SHF.R.U32.HI R2, RZ, UR4, R3 ;  /* 0x00000004ff027c19 */ /* 0x000fe20008011603 */
[----:B------:R-:W-:-:S03]  /*5510*/  ULDC UR4, c[0x0][0x658] ;  /* 0x0001960000047ab9 */ /* 0x000fc60000000800 */
[--C-:B------:R-:W-:Y:S02]  /*5520*/  SHF.R.U64 R13, R15, UR4, R2.reuse ;  /* 0x000000040f0d7c19 */ /* 0x100fe40008001202 */
[----:B------:R-:W-:-:S03]  /*5530*/  SHF.R.U32.HI R19, RZ, UR4, R2 ;  /* 0x00000004ff137c19 */ /* 0x000fc60008011602 */
[----:B------:R-:W-:Y:S02]  /*5540*/  IMAD.MOV.U32 R2, RZ, RZ, R13 ;  /* 0x000000ffff027224 */ /* 0x000fe400078e000d */
[----:B------:R-:W-:Y:S01]  /*5550*/  IMAD.MOV.U32 R3, RZ, RZ, R19 ;  /* 0x000000ffff037224 */ /* 0x000fe200078e0013 */
[----:B-1----:R-:W-:Y:S06]  /*5560*/  @!P1 BRA `(.L_x_111) ;  /* 0x0000000000289947 */ /* 0x002fec0003800000 */
        /* <DEDUP_REMOVED lines=10> */
.L_x_111:
[----:B------:R-:W1:Y:S01]  /*5610*/  LDC R4, c[0x0][0x65c] ;  /* 0x00019700ff047b82 */ /* 0x000e620000000800 */
[----:B------:R-:W-:Y:S01]  /*5620*/  ULDC UR4, c[0x0][0x648] ;  /* 0x0001920000047ab9 */ /* 0x000fe20000000800 */
[----:B------:R-:W-:Y:S01]  /*5630*/  LOP3.LUT R15, R15, UR14, RZ, 0xc0, !PT ;  /* 0x0000000e0f0f7c12 */ /* 0x000fe2000f8ec0ff */
[----:B--2---:R-:W-:Y:S01]  /*5640*/  IMAD.MOV R20, RZ, RZ, -R20 ;  /* 0x000000ffff147224 */ /* 0x004fe200078e0a14 */
[----:B------:R-:W-:Y:S01]  /*5650*/  SHF.R.U64 R2, R2, UR4, R3 ;  /* 0x0000000402027c19 */ /* 0x000fe20008001203 */
[----:B------:R-:W-:Y:S01]  /*5660*/  ULDC UR4, c[0x0][0x638] ;  /* 0x00018e0000047ab9 */ /* 0x000fe20000000800 */
[----:B------:R-:W-:Y:S01]  /*5670*/  LOP3.LUT R12, R12, UR13, RZ, 0xc0, !PT ;  /* 0x0000000d0c0c7c12 */ /* 0x000fe2000f8ec0ff */
[----:B------:R-:W-:Y:S01]  /*5680*/  ULDC UR5, c[0x0][0x610] ;  /* 0x0001840000057ab9 */ /* 0x000fe20000000800 */
[----:B------:R-:W-:Y:S01]  /*5690*/  IMAD.MOV.U32 R3, RZ, RZ, 0x1 ;  /* 0x00000001ff037424 */ /* 0x000fe200078e00ff */
[----:B-1----:R-:W-:Y:S01]  /*56a0*/  ISETP.NE.AND P1, PT, R4, 0x1, PT ;  /* 0x000000010400780c */ /* 0x002fe20003f25270 */
[----:B------:R-:W-:-:S02]  /*56b0*/  IMAD.MOV R4, RZ, RZ, -R2 ;  /* 0x000000ffff047224 */ /* 0x000fc400078e0a02 */
[----:B------:R-:W-:Y:S02]  /*56c0*/  IMAD R2, R2, UR15, R15 ;  /* 0x0000000f02027c24 */ /* 0x000fe4000f8e020f */
[----:B------:R-:W-:Y:S01]  /*56d0*/  IMAD R13, R4, UR4, R13 ;  /* 0x00000004040d7c24 */ /* 0x000fe2000f8e020d */
[----:B------:R-:W-:-:S07]  /*56e0*/  ULDC UR4, c[0x0][0x600] ;  /* 0x0001800000047ab9 */ /* 0x000fce0000000800 */
[----:B0-----:R-:W-:-:S04]  /*56f0*/  @P1 IMAD R11, R14, R20, R9 ;  /* 0x000000140e0b1224 */ /* 0x001fc800078e0209 */
[----:B------:R-:W-:Y:S02]  /*5700*/  IMAD R11, R2, UR5, R11 ;  /* 0x00000005020b7c24 */ /* 0x000fe4000f8e020b */
[----:B------:R-:W-:-:S05]  /*5710*/  IMAD R2, R13, UR4, R12 ;  /* 0x000000040d027c24 */ /* 0x000fca000f8e020c */
[----:B------:R-:W-:Y:S02]  /*5720*/  SEL R22, R2, R11, !P1 ;  /* 0x0000000b02167207 */ /* 0x000fe40004800000 */
[----:B------:R-:W-:Y:S01]  /*5730*/  SEL R19, R11, R2, !P1 ;  /* 0x000000020b137207 */ /* 0x000fe20004800000 */
[----:B------:R-:W-:-:S07]  /*5740*/  IMAD.MOV.U32 R2, RZ, RZ, R10 ;  /* 0x000000ffff027224 */ /* 0x000fce00078e000a */
.L_x_109:
[----:B------:R-:W-:Y:S05]  /*5750*/  BSYNC B1 ;  /* 0x0000000000017941 */ /* 0x000fea0003800000 */
.L_x_108:
[----:B------:R-:W-:-:S13]  /*5760*/  LOP3.LUT P1, RZ, R3, 0xff, RZ, 0xc0, !PT ;  /* 0x000000ff03ff7812 */ /* 0x000fda000782c0ff */
[----:B------:R-:W-:Y:S05]  /*5770*/  @P1 BRA `(.L_x_112) ;  /* 0xfffffff400381947 */ /* 0x000fea000383ffff */
[----:B------:R-:W-:Y:S05]  /*5780*/  BSYNC B0 ;  /* 0x0000000000007941 */ /* 0x000fea0003800000 */
.L_x_100:
[----:B------:R-:W-:-:S03]  /*5790*/  UMOV UR4, 0xffffffff ;  /* 0xffffffff00047882 */ /* 0x000fc60000000000 */
[----:B------:R-:W-:Y:S05]  /*57a0*/  BRA.DIV UR4, `(.L_x_113) ;  /* 0x0000001204a07947 */ /* 0x000fea000b800000 */
[----:B------:R-:W-:-:S13]  /*57b0*/  ELECT P6, URZ, PT ;  /* 0x00000000003f782f */ /* 0x000fda00038c0000 */
.L_x_153:
[----:B------:R-:W-:Y:S04]  /*57c0*/  BSSY B0, `(.L_x_114) ;  /* 0x0000103000007945 */ /* 0x000fe80003800000 */
[----:B------:R-:W-:Y:S05]  /*57d0*/  @!P6 BRA `(.L_x_115) ;  /* 0x000000100004e947 */ /* 0x000fea0003800000 */
[----:B------:R-:W-:-:S04]  /*57e0*/  LOP3.LUT R16, R16, 0x2, RZ, 0xfc, !PT ;  /* 0x0000000210107812 */ /* 0x000fc800078efcff */
[----:B------:R-:W-:-:S13]  /*57f0*/  ISETP.NE.AND P0, PT, R16, 0x3, PT ;  /* 0x000000031000780c */ /* 0x000fda0003f05270 */
[----:B------:R-:W-:Y:S05]  /*5800*/  @!P0 BRA `(.L_x_116) ;  /* 0x0000000000048947 */ /* 0x000fea0003800000 */
[----:B------:R-:W-:Y:S01]  /*5810*/  BPT.TRAP 0x1 ;  /* 0x000000040000795c */ /* 0x000fe20000300000 */
.L_x_116:
[----:B------:R-:W0:Y:S01]  /*5820*/  S2R R3, SR_CgaCtaId ;  /* 0x0000000000037919 */ /* 0x000e220000008800 */
[----:B------:R-:W-:-:S04]  /*5830*/  MOV R2, 0x400 ;  /* 0x0000040000027802 */ /* 0x000fc80000000f00 */
[----:B0-----:R-:W-:Y:S02]  /*5840*/  LEA R3, R3, R2, 0x18 ;  /* 0x0000000203037211 */ /* 0x001fe400078ec0ff */
[----:B------:R-:W-:-:S03]  /*5850*/  SHF.L.U32 R2, R0, 0x1f, RZ ;  /* 0x0000001f00027819 */ /* 0x000fc600000006ff */
[----:B------:R-:W-:-:S04]  /*5860*/  VIADD R3, R3, 0xe0 ;  /* 0x000000e003037836 */ /* 0x000fc80000000000 */
[C---:B------:R-:W-:Y:S02]  /*5870*/  IMAD R7, R6.reuse, 0x8, R3 ;  /* 0x0000000806077824 */ /* 0x040fe400078e0203 */
[----:B------:R-:W-:Y:S02]  /*5880*/  VIADD R6, R6, 0x1 ;  /* 0x0000000106067836 */ /* 0x000fe40000000000 */
[----:B------:R-:W0:Y:S03]  /*5890*/  SYNCS.PHASECHK.TRANS64.TRYWAIT P0, [R7+URZ], R2 ;  /* 0x00000002070075a7 */ /* 0x000e26000800017f */
[----:B------:R-:W-:-:S04]  /*58a0*/  ISETP.NE.AND P1, PT, R6, 0x1c, PT ;  /* 0x0000001c0600780c */ /* 0x000fc80003f25270 */
[----:B------:R-:W-:Y:S02]  /*58b0*/  SEL R5, RZ, 0x1, P1 ;  /* 0x00000001ff057807 */ /* 0x000fe40000800000 */
[----:B------:R-:W-:Y:S02]  /*58c0*/  SEL R6, R6, RZ, P1 ;  /* 0x000000ff06067207 */ /* 0x000fe40000800000 */
[----:B------:R-:W-:-:S03]  /*58d0*/  LOP3.LUT R5, R0, R5, RZ, 0x3c, !PT ;  /* 0x0000000500057212 */ /* 0x000fc600078e3cff */
[----:B------:R-:W-:Y:S01]  /*58e0*/  IMAD R9, R6, 0x8, R3 ;  /* 0x0000000806097824 */ /* 0x000fe200078e0203 */
[----:B------:R-:W-:Y:S01]  /*58f0*/  SHF.L.U32 R4, R5, 0x1f, RZ ;  /* 0x0000001f05047819 */ /* 0x000fe200000006ff */
[----:B0-----:R-:W-:Y:S06]  /*5900*/  @!P0 BRA `(.L_x_117) ;  /* 0x0000001000688947 */ /* 0x001fec0003800000 */
.L_x_154:
[----:B------:R-:W1:Y:S01]  /*5910*/  SYNCS.PHASECHK.TRANS64.TRYWAIT P0, [R9+URZ], R4 ;  /* 0x00000004090075a7 */ /* 0x000e62000800017f */
[----:B------:R-:W-:-:S05]  /*5920*/  VIADD R0, R6, 0x1 ;  /* 0x0000000106007836 */ /* 0x000fca0000000000 */
[----:B------:R-:W-:-:S04]  /*5930*/  ISETP.NE.AND P1, PT, R0, 0x1c, PT ;  /* 0x0000001c0000780c */ /* 0x000fc80003f25270 */
[----:B0-----:R-:W-:Y:S02]  /*5940*/  SEL R2, RZ, 0x1, P1 ;  /* 0x00000001ff027807 */ /* 0x001fe40000800000 */
[----:B------:R-:W-:Y:S02]  /*5950*/  SEL R0, R0, RZ, P1 ;  /* 0x000000ff00007207 */ /* 0x000fe40000800000 */
[----:B------:R-:W-:-:S03]  /*5960*/  LOP3.LUT R7, R5, R2, RZ, 0x3c, !PT ;  /* 0x0000000205077212 */ /* 0x000fc600078e3cff */
[----:B------:R-:W-:Y:S01]  /*5970*/  IMAD R6, R0, 0x8, R3 ;  /* 0x0000000800067824 */ /* 0x000fe200078e0203 */
[----:B------:R-:W-:Y:S01]  /*5980*/  SHF.L.U32 R5, R7, 0x1f, RZ ;  /* 0x0000001f07057819 */ /* 0x000fe200000006ff */
[----:B-1----:R-:W-:Y:S06]  /*5990*/  @!P0 BRA `(.L_x_118) ;  /* 0x0000001000588947 */ /* 0x002fec0003800000 */
.L_x_155:
[----:B------:R-:W1:Y:S01]  /*59a0*/  SYNCS.PHASECHK.TRANS64.TRYWAIT P0, [R6+URZ], R5 ;  /* 0x00000005060075a7 */ /* 0x000e62000800017f */
[----:B------:R-:W-:-:S05]  /*59b0*/  VIADD R0, R0, 0x1 ;  /* 0x0000000100007836 */ /* 0x000fca0000000000 */
[----:B------:R-:W-:-:S04]  /*59c0*/  ISETP.NE.AND P1, PT, R0, 0x1c, PT ;  /* 0x0000001c0000780c */ /* 0x000fc80003f25270 */
[----:B------:R-:W-:Y:S02]  /*59d0*/  SEL R2, RZ, 0x1, P1 ;  /* 0x00000001ff027807 */ /* 0x000fe40000800000 */
[----:B------:R-:W-:Y:S02]  /*59e0*/  SEL R0, R0, RZ, P1 ;  /* 0x000000ff00007207 */ /* 0x000fe40000800000 */
[----:B------:R-:W-:-:S03]  /*59f0*/  LOP3.LUT R7, R7, R2, RZ, 0x3c, !PT ;  /* 0x0000000207077212 */ /* 0x000fc600078e3cff */
[----:B0-----:R-:W-:Y:S01]  /*5a00*/  IMAD R9, R0, 0x8, R3 ;  /* 0x0000000800097824 */ /* 0x001fe200078e0203 */
[----:B------:R-:W-:Y:S01]  /*5a10*/  SHF.L.U32 R4, R7, 0x1f, RZ ;  /* 0x0000001f07047819 */ /* 0x000fe200000006ff */
[----:B-1----:R-:W-:Y:S06]  /*5a20*/  @!P0 BRA `(.L_x_119) ;  /* 0x0000001000488947 */ /* 0x002fec0003800000 */
.L_x_156:
        /* <DEDUP_REMOVED lines=9> */
.L_x_157:
        /* <DEDUP_REMOVED lines=9> */
.L_x_158:
        /* <DEDUP_REMOVED lines=9> */
.L_x_159:
        /* <DEDUP_REMOVED lines=9> */
.L_x_160:
        /* <DEDUP_REMOVED lines=9> */
.L_x_161:
        /* <DEDUP_REMOVED lines=9> */
.L_x_162:
        /* <DEDUP_REMOVED lines=9> */
.L_x_163:
        /* <DEDUP_REMOVED lines=9> */
.L_x_164:
        /* <DEDUP_REMOVED lines=9> */
.L_x_165:
        /* <DEDUP_REMOVED lines=9> */
.L_x_166:
        /* <DEDUP_REMOVED lines=9> */
.L_x_167:
        /* <DEDUP_REMOVED lines=9> */
.L_x_168:
        /* <DEDUP_REMOVED lines=9> */
.L_x_169:
        /* <DEDUP_REMOVED lines=9> */
.L_x_170:
        /* <DEDUP_REMOVED lines=9> */
.L_x_171:
        /* <DEDUP_REMOVED lines=9> */
.L_x_172:
        /* <DEDUP_REMOVED lines=9> */
.L_x_173:
        /* <DEDUP_REMOVED lines=9> */
.L_x_174:
        /* <DEDUP_REMOVED lines=9> */
.L_x_175:
        /* <DEDUP_REMOVED lines=9> */
.L_x_176:
        /* <DEDUP_REMOVED lines=9> */
.L_x_177:
        /* <DEDUP_REMOVED lines=9> */
.L_x_178:
        /* <DEDUP_REMOVED lines=9> */
.L_x_179:
[----:B------:R-:W1:Y:S01]  /*6720*/  SYNCS.PHASECHK.TRANS64.TRYWAIT P0, [R6+URZ], R5 ;  /* 0x00000005060075a7 */ /* 0x000e62000800017f */
[----:B------:R-:W-:-:S05]  /*6730*/  VIADD R0, R0, 0x1 ;  /* 0x0000000100007836 */ /* 0x000fca0000000000 */
[----:B------:R-:W-:-:S04]  /*6740*/  ISETP.NE.AND P1, PT, R0, 0x1c, PT ;  /* 0x0000001c0000780c */ /* 0x000fc80003f25270 */
[----:B------:R-:W-:Y:S02]  /*6750*/  SEL R2, RZ, 0x1, P1 ;  /* 0x00000001ff027807 */ /* 0x000fe40000800000 */
[----:B------:R-:W-:Y:S02]  /*6760*/  SEL R0, R0, RZ, P1 ;  /* 0x000000ff00007207 */ /* 0x000fe40000800000 */
[----:B------:R-:W-:Y:S01]  /*6770*/  LOP3.LUT R2, R7, R2, RZ, 0x3c, !PT ;  /* 0x0000000207027212 */ /* 0x000fe200078e3cff */
[----:B-1----:R-:W-:Y:S06]  /*6780*/  @!P0 BRA `(.L_x_143) ;  /* 0x0000000800d08947 */ /* 0x002fec0003800000 */
.L_x_180:
[----:B------:R-:W-:Y:S01]  /*6790*/  IMAD R3, R0, 0x8, R3 ;  /* 0x0000000800037824 */ /* 0x000fe200078e0203 */
[----:B------:R-:W-:-:S07]  /*67a0*/  SHF.L.U32 R0, R2, 0x1f, RZ ;  /* 0x0000001f02007819 */ /* 0x000fce00000006ff */
.L_x_144:
[----:B--2---:R2:W3:Y:S02]  /*67b0*/  SYNCS.PHASECHK.TRANS64.TRYWAIT P0, [R3+URZ], R0 ;  /* 0x00000000030075a7 */ /* 0x0044e4000800017f */
[----:B---3--:R-:W-:Y:S05]  /*67c0*/  @!P0 NANOSLEEP.SYNCS 0x989680 ;  /* 0x009896800000895d */ /* 0x008fea0003900000 */
[----:B------:R-:W3:Y:S02]  /*67d0*/  @!P0 SYNCS.PHASECHK.TRANS64 P0, [R3+URZ], R0 ;  /* 0x00000000030085a7 */ /* 0x000ee4000800007f */
[----:B---3--:R-:W-:Y:S05]  /*67e0*/  @!P0 BRA `(.L_x_144) ;  /* 0xfffffffc00f08947 */ /* 0x008fea000383ffff */
.L_x_115:
[----:B------:R-:W-:Y:S05]  /*67f0*/  BSYNC B0 ;  /* 0x0000000000007941 */ /* 0x000fea0003800000 */
.L_x_114:
[----:B------:R-:W-:Y:S05]  /*6800*/  EXIT ;  /* 0x000000000000794d */ /* 0x000fea0003800000 */
.L_x_16:
[----:B-1----:R1:W2:Y:S02]  /*6810*/  SYNCS.PHASECHK.TRANS64.TRYWAIT P0, [R63+URZ], R0 ;  /* 0x000000003f0075a7 */ /* 0x0022a4000800017f */
[----:B--2---:R-:W-:Y:S05]  /*6820*/  @!P0 NANOSLEEP.SYNCS 0x989680 ;  /* 0x009896800000895d */ /* 0x004fea0003900000 */
[----:B------:R-:W2:Y:S02]  /*6830*/  @!P0 SYNCS.PHASECHK.TRANS64 P0, [R63+URZ], R0 ;  /* 0x000000003f0085a7 */ /* 0x000ea4000800007f */
[----:B--2---:R-:W-:Y:S05]  /*6840*/  @!P0 BRA `(.L_x_16) ;  /* 0xfffffffc00f08947 */ /* 0x004fea000383ffff */
[----:B------:R-:W-:Y:S05]  /*6850*/  BRA `(.L_x_145) ;  /* 0xffffffac00f07947 */ /* 0x000fea000383ffff */
.L_x_21:
[----:B--2---:R2:W3:Y:S02]  /*6860*/  SYNCS.PHASECHK.TRANS64.TRYWAIT P1, [R3+URZ], R0 ;  /* 0x00000000030075a7 */ /* 0x0044e4000802017f */
[----:B---3--:R-:W-:Y:S05]  /*6870*/  @!P1 NANOSLEEP.SYNCS 0x989680 ;  /* 0x009896800000995d */ /* 0x008fea0003900000 */
[----:B------:R-:W3:Y:S02]  /*6880*/  @!P1 SYNCS.PHASECHK.TRANS64 P1, [R3+URZ], R0 ;  /* 0x00000000030095a7 */ /* 0x000ee4000802007f */
[----:B---3--:R-:W-:Y:S05]  /*6890*/  @!P1 BRA `(.L_x_21) ;  /* 0xfffffffc00f09947 */ /* 0x008fea000383ffff */
[----:B------:R-:W-:Y:S05]  /*68a0*/  BRA `(.L_x_20) ;  /* 0xffffffb000547947 */ /* 0x000fea000383ffff */
.L_x_26:
[----:B--2---:R-:W-:-:S04]  /*68b0*/  IMAD.U32 R4, RZ, RZ, UR4 ;  /* 0x00000004ff047e24 */ /* 0x004fc8000f8e00ff */
[----:B------:R2:W3:Y:S03]  /*68c0*/  SYNCS.PHASECHK.TRANS64.TRYWAIT P1, [R4+URZ], R3 ;  /* 0x00000003040075a7 */ /* 0x0004e6000802017f */
[----:B---3--:R-:W-:Y:S05]  /*68d0*/  @!P1 NANOSLEEP.SYNCS 0x989680 ;  /* 0x009896800000995d */ /* 0x008fea0003900000 */
[----:B------:R-:W3:Y:S02]  /*68e0*/  @!P1 SYNCS.PHASECHK.TRANS64 P1, [R4+URZ], R3 ;  /* 0x00000003040095a7 */ /* 0x000ee4000802007f */
[----:B---3--:R-:W-:Y:S05]  /*68f0*/  @!P1 BRA `(.L_x_26) ;  /* 0xfffffffc00ec9947 */ /* 0x008fea000383ffff */
[----:B------:R-:W-:Y:S05]  /*6900*/  BRA `(.L_x_25) ;  /* 0xffffffb000cc7947 */ /* 0x000fea000383ffff */
.L_x_32:
[----:B---3--:R3:W4:Y:S02]  /*6910*/  SYNCS.PHASECHK.TRANS64.TRYWAIT P0, [R63+URZ+0x10], R0 ;  /* 0x000010003f0075a7 */ /* 0x008724000800017f */
[----:B----4-:R-:W-:Y:S05]  /*6920*/  @!P0 NANOSLEEP.SYNCS 0x989680 ;  /* 0x009896800000895d */ /* 0x010fea0003900000 */
[----:B------:R-:W4:Y:S02]  /*6930*/  @!P0 SYNCS.PHASECHK.TRANS64 P0, [R63+URZ+0x10], R0 ;  /* 0x000010003f0085a7 */ /* 0x000f24000800007f */
[----:B----4-:R-:W-:Y:S05]  /*6940*/  @!P0 BRA `(.L_x_32) ;  /* 0xfffffffc00f08947 */ /* 0x010fea000383ffff */
[----:B------:R-:W-:Y:S05]  /*6950*/  BRA `(.L_x_146) ;  /* 0xffffffb400c47947 */ /* 0x000fea000383ffff */
.L_x_101:
[----:B------:R-:W-:Y:S01]  /*6960*/  BSSY B1, `(.L_x_147) ;  /* 0x0000006000017945 */ /* 0x000fe20003800000 */
[----:B------:R-:W-:-:S07]  /*6970*/  IMAD.MOV.U32 R15, RZ, RZ, -0x1 ;  /* 0xffffffffff0f7424 */ /* 0x000fce00078e00ff */
[----:B-----5:R-:W-:Y:S05]  /*6980*/  WARPSYNC.COLLECTIVE R15, `(.L_x_148) ;  /* 0x000000000f0c7348 */ /* 0x020fea0003c00000 */
[----:B------:R-:W-:Y:S02]  /*6990*/  ELECT P6, UR62, PT ;  /* 0x00000000003e782f */ /* 0x000fe400038c0000 */
[----:B------:R-:W-:Y:S01]  /*69a0*/  MOV R14, UR62 ;  /* 0x0000003e000e7c02 */ /* 0x000fe20008000f00 */
[----:B-----5:R-:W-:Y:S10]  /*69b0*/  ENDCOLLECTIVE ;  /* 0x000000000000791b */ /* 0x020ff40003800000 */
.L_x_148:
[----:B------:R-:W-:Y:S05]  /*69c0*/  BSYNC B1 ;  /* 0x0000000000017941 */ /* 0x000fea0003800000 */
.L_x_147:
[----:B------:R-:W-:Y:S05]  /*69d0*/  BRA `(.L_x_149) ;  /* 0xffffffe000ac7947 */ /* 0x000fea000383ffff */
.L_x_104:
[----:B0-----:R0:W1:Y:S02]  /*69e0*/  SYNCS.PHASECHK.TRANS64.TRYWAIT P1, [R10+URZ+0xe0], R5 ;  /* 0x0000e0050a0075a7 */ /* 0x001064000802017f */
[----:B-1----:R-:W-:Y:S05]  /*69f0*/  @!P1 NANOSLEEP.SYNCS 0x989680 ;  /* 0x009896800000995d */ /* 0x002fea0003900000 */
[----:B------:R-:W1:Y:S02]  /*6a00*/  @!P1 SYNCS.PHASECHK.TRANS64 P1, [R10+URZ+0xe0], R5 ;  /* 0x0000e0050a0095a7 */ /* 0x000e64000802007f */
[----:B-1----:R-:W-:Y:S05]  /*6a10*/  @!P1 BRA `(.L_x_104) ;  /* 0xfffffffc00f09947 */ /* 0x002fea000383ffff */
[----:B------:R-:W-:Y:S05]  /*6a20*/  BRA `(.L_x_150) ;  /* 0xffffffe000e07947 */ /* 0x000fea000383ffff */
.L_x_113:
[----:B------:R-:W-:Y:S01]  /*6a30*/  BSSY B0, `(.L_x_151) ;  /* 0x0000006000007945 */ /* 0x000fe20003800000 */
[----:B------:R-:W-:-:S07]  /*6a40*/  IMAD.MOV.U32 R15, RZ, RZ, -0x1 ;  /* 0xffffffffff0f7424 */ /* 0x000fce00078e00ff */
[----:B-----5:R-:W-:Y:S05]  /*6a50*/  WARPSYNC.COLLECTIVE R15, `(.L_x_152) ;  /* 0x000000000f0c7348 */ /* 0x020fea0003c00000 */
[----:B------:R-:W-:Y:S02]  /*6a60*/  ELECT P6, UR62, PT ;  /* 0x00000000003e782f */ /* 0x000fe400038c0000 */
[----:B------:R-:W-:Y:S01]  /*6a70*/  MOV R14, UR62 ;  /* 0x0000003e000e7c02 */ /* 0x000fe20008000f00 */
[----:B-----5:R-:W-:Y:S10]  /*6a80*/  ENDCOLLECTIVE ;  /* 0x000000000000791b */ /* 0x020ff40003800000 */
.L_x_152:
[----:B------:R-:W-:Y:S05]  /*6a90*/  BSYNC B0 ;  /* 0x0000000000007941 */ /* 0x000fea0003800000 */
.L_x_151:
[----:B------:R-:W-:Y:S05]  /*6aa0*/  BRA `(.L_x_153) ;  /* 0xffffffec00447947 */ /* 0x000fea000383ffff */
.L_x_117:
[----:B0-----:R0:W1:Y:S02]  /*6ab0*/  SYNCS.PHASECHK.TRANS64.TRYWAIT P0, [R7+URZ], R2 ;  /* 0x00000002070075a7 */ /* 0x001064000800017f */
[----:B-1----:R-:W-:Y:S05]  /*6ac0*/  @!P0 NANOSLEEP.SYNCS 0x989680 ;  /* 0x009896800000895d */ /* 0x002fea0003900000 */
[----:B------:R-:W1:Y:S02]  /*6ad0*/  @!P0 SYNCS.PHASECHK.TRANS64 P0, [R7+URZ], R2 ;  /* 0x00000002070085a7 */ /* 0x000e64000800007f */
[----:B-1----:R-:W-:Y:S05]  /*6ae0*/  @!P0 BRA `(.L_x_117) ;  /* 0xfffffffc00f08947 */ /* 0x002fea000383ffff */
[----:B------:R-:W-:Y:S05]  /*6af0*/  BRA `(.L_x_154) ;  /* 0xffffffec00847947 */ /* 0x000fea000383ffff */
.L_x_118:
[----:B0-----:R0:W1:Y:S02]  /*6b00*/  SYNCS.PHASECHK.TRANS64.TRYWAIT P0, [R9+URZ], R4 ;  /* 0x00000004090075a7 */ /* 0x001064000800017f */
[----:B-1----:R-:W-:Y:S05]  /*6b10*/  @!P0 NANOSLEEP.SYNCS 0x989680 ;  /* 0x009896800000895d */ /* 0x002fea0003900000 */
[----:B------:R-:W1:Y:S02]  /*6b20*/  @!P0 SYNCS.PHASECHK.TRANS64 P0, [R9+URZ], R4 ;  /* 0x00000004090085a7 */ /* 0x000e64000800007f */
[----:B-1----:R-:W-:Y:S05]  /*6b30*/  @!P0 BRA `(.L_x_118) ;  /* 0xfffffffc00f08947 */ /* 0x002fea000383ffff */
[----:B------:R-:W-:Y:S05]  /*6b40*/  BRA `(.L_x_155) ;  /* 0xffffffec00947947 */ /* 0x000fea000383ffff */
.L_x_119:
[----:B0-----:R0:W1:Y:S02]  /*6b50*/  SYNCS.PHASECHK.TRANS64.TRYWAIT P0, [R6+URZ], R5 ;  /* 0x00000005060075a7 */ /* 0x001064000800017f */
[----:B-1----:R-:W-:Y:S05]  /*6b60*/  @!P0 NANOSLEEP.SYNCS 0x989680 ;  /* 0x009896800000895d */ /* 0x002fea0003900000 */
[----:B------:R-:W1:Y:S02]  /*6b70*/  @!P0 SYNCS.PHASECHK.TRANS64 P0, [R6+URZ], R5 ;  /* 0x00000005060085a7 */ /* 0x000e64000800007f */
[----:B-1----:R-:W-:Y:S05]  /*6b80*/  @!P0 BRA `(.L_x_119) ;  /* 0xfffffffc00f08947 */ /* 0x002fea000383ffff */
[----:B------:R-:W-:Y:S05]  /*6b90*/  BRA `(.L_x_156) ;  /* 0xffffffec00a47947 */ /* 0x000fea000383ffff */
.L_x_120:
[----:B0-----:R0:W1:Y:S02]  /*6ba0*/  SYNCS.PHASECHK.TRANS64.TRYWAIT P0, [R9+URZ], R4 ;  /* 0x00000004090075a7 */ /* 0x001064000800017f */
[----:B-1----:R-:W-:Y:S05]  /*6bb0*/  @!P0 NANOSLEEP.SYNCS 0x989680 ;  /* 0x009896800000895d */ /* 0x002fea0003900000 */
[----:B------:R-:W1:Y:S02]  /*6bc0*/  @!P0 SYNCS.PHASECHK.TRANS64 P0, [R9+URZ], R4 ;  /* 0x00000004090085a7 */ /* 0x000e64000800007f */
[----:B-1----:R-:W-:Y:S05]  /*6bd0*/  @!P0 BRA `(.L_x_120) ;  /* 0xfffffffc00f08947 */ /* 0x002fea000383ffff */
[----:B------:R-:W-:Y:S05]  /*6be0*/  BRA `(.L_x_157) ;  /* 0xffffffec00b47947 */ /* 0x000fea000383ffff */
.L_x_121:
[----:B0-----:R0:W1:Y:S02]  /*6bf0*/  SYNCS.PHASECHK.TRANS64.TRYWAIT P0, [R6+URZ], R5 ;  /* 0x00000005060075a7 */ /* 0x001064000800017f */
[----:B-1----:R-:W-:Y:S05]  /*6c00*/  @!P0 NANOSLEEP.SYNCS 0x989680 ;  /* 0x009896800000895d */ /* 0x002fea0003900000 */
[----:B------:R-:W1:Y:S02]  /*6c10*/  @!P0 SYNCS.PHASECHK.TRANS64 P0, [R6+URZ], R5 ;  /* 0x00000005060085a7 */ /* 0x000e64000800007f */
[----:B-1----:R-:W-:Y:S05]  /*6c20*/  @!P0 BRA `(.L_x_121) ;  /* 0xfffffffc00f08947 */ /* 0x002fea000383ffff */
[----:B------:R-:W-:Y:S05]  /*6c30*/  BRA `(.L_x_158) ;  /* 0xffffffec00c47947 */ /* 0x000fea000383ffff */
.L_x_122:
[----:B0-----:R0:W1:Y:S02]  /*6c40*/  SYNCS.PHASECHK.TRANS64.TRYWAIT P0, [R9+URZ], R4 ;  /* 0x00000004090075a7 */ /* 0x001064000800017f */
[----:B-1----:R-:W-:Y:S05]  /*6c50*/  @!P0 NANOSLEEP.SYNCS 0x989680 ;  /* 0x009896800000895d */ /* 0x002fea0003900000 */
[----:B------:R-:W1:Y:S02]  /*6c60*/  @!P0 SYNCS.PHASECHK.TRANS64 P0, [R9+URZ], R4 ;  /* 0x00000004090085a7 */ /* 0x000e64000800007f */
[----:B-1----:R-:W-:Y:S05]  /*6c70*/  @!P0 BRA `(.L_x_122) ;  /* 0xfffffffc00f08947 */ /* 0x002fea000383ffff */
[----:B------:R-:W-:Y:S05]  /*6c80*/  BRA `(.L_x_159) ;  /* 0xffffffec00d47947 */ /* 0x000fea000383ffff */
.L_x_123:
[----:B0-----:R0:W1:Y:S02]  /*6c90*/  SYNCS.PHASECHK.TRANS64.TRYWAIT P0, [R6+URZ], R5 ;  /* 0x00000005060075a7 */ /* 0x001064000800017f */
[----:B-1----:R-:W-:Y:S05]  /*6ca0*/  @!P0 NANOSLEEP.SYNCS 0x989680 ;  /* 0x009896800000895d */ /* 0x002fea0003900000 */
[----:B------:R-:W1:Y:S02]  /*6cb0*/  @!P0 SYNCS.PHASECHK.TRANS64 P0, [R6+URZ], R5 ;  /* 0x00000005060085a7 */ /* 0x000e64000800007f */
[----:B-1----:R-:W-:Y:S05]  /*6cc0*/  @!P0 BRA `(.L_x_123) ;  /* 0xfffffffc00f08947 */ /* 0x002fea000383ffff */
[----:B------:R-:W-:Y:S05]  /*6cd0*/  BRA `(.L_x_160) ;  /* 0xffffffec00e47947 */ /* 0x000fea000383ffff */
.L_x_124:
[----:B0-----:R0:W1:Y:S02]  /*6ce0*/  SYNCS.PHASECHK.TRANS64.TRYWAIT P0, [R9+URZ], R4 ;  /* 0x00000004090075a7 */ /* 0x001064000800017f */
[----:B-1----:R-:W-:Y:S05]  /*6cf0*/  @!P0 NANOSLEEP.SYNCS 0x989680 ;  /* 0x009896800000895d */ /* 0x002fea0003900000 */
[----:B------:R-:W1:Y:S02]  /*6d00*/  @!P0 SYNCS.PHASECHK.TRANS64 P0, [R9+URZ], R4 ;  /* 0x00000004090085a7 */ /* 0x000e64000800007f */
[----:B-1----:R-:W-:Y:S05]  /*6d10*/  @!P0 BRA `(.L_x_124) ;  /* 0xfffffffc00f08947 */ /* 0x002fea000383ffff */
[----:B------:R-:W-:Y:S05]  /*6d20*/  BRA `(.L_x_161) ;  /* 0xffffffec00f47947 */ /* 0x000fea000383ffff */
.L_x_125:
[----:B0-----:R0:W1:Y:S02]  /*6d30*/  SYNCS.PHASECHK.TRANS64.TRYWAIT P0, [R6+URZ], R5 ;  /* 0x00000005060075a7 */ /* 0x001064000800017f */
[----:B-1----:R-:W-:Y:S05]  /*6d40*/  @!P0 NANOSLEEP.SYNCS 0x989680 ;  /* 0x009896800000895d */ /* 0x002fea0003900000 */
[----:B------:R-:W1:Y:S02]  /*6d50*/  @!P0 SYNCS.PHASECHK.TRANS64 P0, [R6+URZ], R5 ;  /* 0x00000005060085a7 */ /* 0x000e64000800007f */
[----:B-1----:R-:W-:Y:S05]  /*6d60*/  @!P0 BRA `(.L_x_125) ;  /* 0xfffffffc00f08947 */ /* 0x002fea000383ffff */
[----:B------:R-:W-:Y:S05]  /*6d70*/  BRA `(.L_x_162) ;  /* 0xfffffff000047947 */ /* 0x000fea000383ffff */
.L_x_126:
[----:B0-----:R0:W1:Y:S02]  /*6d80*/  SYNCS.PHASECHK.TRANS64.TRYWAIT P0, [R9+URZ], R4 ;  /* 0x00000004090075a7 */ /* 0x001064000800017f */
[----:B-1----:R-:W-:Y:S05]  /*6d90*/  @!P0 NANOSLEEP.SYNCS 0x989680 ;  /* 0x009896800000895d */ /* 0x002fea0003900000 */
[----:B------:R-:W1:Y:S02]  /*6da0*/  @!P0 SYNCS.PHASECHK.TRANS64 P0, [R9+URZ], R4 ;  /* 0x00000004090085a7 */ /* 0x000e64000800007f */
[----:B-1----:R-:W-:Y:S05]  /*6db0*/  @!P0 BRA `(.L_x_126) ;  /* 0xfffffffc00f08947 */ /* 0x002fea000383ffff */
[----:B------:R-:W-:Y:S05]  /*6dc0*/  BRA `(.L_x_163) ;  /* 0xfffffff000147947 */ /* 0x000fea000383ffff */
.L_x_127:
[----:B0-----:R0:W1:Y:S02]  /*6dd0*/  SYNCS.PHASECHK.TRANS64.TRYWAIT P0, [R6+URZ], R5 ;  /* 0x00000005060075a7 */ /* 0x001064000800017f */
[----:B-1----:R-:W-:Y:S05]  /*6de0*/  @!P0 NANOSLEEP.SYNCS 0x989680 ;  /* 0x009896800000895d */ /* 0x002fea0003900000 */
[----:B------:R-:W1:Y:S02]  /*6df0*/  @!P0 SYNCS.PHASECHK.TRANS64 P0, [R6+URZ], R5 ;  /* 0x00000005060085a7 */ /* 0x000e64000800007f */
[----:B-1----:R-:W-:Y:S05]  /*6e00*/  @!P0 BRA `(.L_x_127) ;  /* 0xfffffffc00f08947 */ /* 0x002fea000383ffff */
[----:B------:R-:W-:Y:S05]  /*6e10*/  BRA `(.L_x_164) ;  /* 0xfffffff000247947 */ /* 0x000fea000383ffff */
.L_x_128:
[----:B0-----:R0:W1:Y:S02]  /*6e20*/  SYNCS.PHASECHK.TRANS64.TRYWAIT P0, [R9+URZ], R4 ;  /* 0x00000004090075a7 */ /* 0x001064000800017f */
[----:B-1----:R-:W-:Y:S05]  /*6e30*/  @!P0 NANOSLEEP.SYNCS 0x989680 ;  /* 0x009896800000895d */ /* 0x002fea0003900000 */
[----:B------:R-:W1:Y:S02]  /*6e40*/  @!P0 SYNCS.PHASECHK.TRANS64 P0, [R9+URZ], R4 ;  /* 0x00000004090085a7 */ /* 0x000e64000800007f */
[----:B-1----:R-:W-:Y:S05]  /*6e50*/  @!P0 BRA `(.L_x_128) ;  /* 0xfffffffc00f08947 */ /* 0x002fea000383ffff */
[----:B------:R-:W-:Y:S05]  /*6e60*/  BRA `(.L_x_165) ;  /* 0xfffffff000347947 */ /* 0x000fea000383ffff */
.L_x_129:
[----:B0-----:R0:W1:Y:S02]  /*6e70*/  SYNCS.PHASECHK.TRANS64.TRYWAIT P0, [R6+URZ], R5 ;  /* 0x00000005060075a7 */ /* 0x001064000800017f */
[----:B-1----:R-:W-:Y:S05]  /*6e80*/  @!P0 NANOSLEEP.SYNCS 0x989680 ;  /* 0x009896800000895d */ /* 0x002fea0003900000 */
[----:B------:R-:W1:Y:S02]  /*6e90*/  @!P0 SYNCS.PHASECHK.TRANS64 P0, [R6+URZ], R5 ;  /* 0x00000005060085a7 */ /* 0x000e64000800007f */
[----:B-1----:R-:W-:Y:S05]  /*6ea0*/  @!P0 BRA `(.L_x_129) ;  /* 0xfffffffc00f08947 */ /* 0x002fea000383ffff */
[----:B------:R-:W-:Y:S05]  /*6eb0*/  BRA `(.L_x_166) ;  /* 0xfffffff000447947 */ /* 0x000fea000383ffff */
.L_x_130:
[----:B0-----:R0:W1:Y:S02]  /*6ec0*/  SYNCS.PHASECHK.TRANS64.TRYWAIT P0, [R9+URZ], R4 ;  /* 0x00000004090075a7 */ /* 0x001064000800017f */
[----:B-1----:R-:W-:Y:S05]  /*6ed0*/  @!P0 NANOSLEEP.SYNCS 0x989680 ;  /* 0x009896800000895d */ /* 0x002fea0003900000 */
[----:B------:R-:W1:Y:S02]  /*6ee0*/  @!P0 SYNCS.PHASECHK.TRANS64 P0, [R9+URZ], R4 ;  /* 0x00000004090085a7 */ /* 0x000e64000800007f */
[----:B-1----:R-:W-:Y:S05]  /*6ef0*/  @!P0 BRA `(.L_x_130) ;  /* 0xfffffffc00f08947 */ /* 0x002fea000383ffff */
[----:B------:R-:W-:Y:S05]  /*6f00*/  BRA `(.L_x_167) ;  /* 0xfffffff000547947 */ /* 0x000fea000383ffff */
.L_x_131:
[----:B0-----:R0:W1:Y:S02]  /*6f10*/  SYNCS.PHASECHK.TRANS64.TRYWAIT P0, [R6+URZ], R5 ;  /* 0x00000005060075a7 */ /* 0x001064000800017f */
[----:B-1----:R-:W-:Y:S05]  /*6f20*/  @!P0 NANOSLEEP.SYNCS 0x989680 ;  /* 0x009896800000895d */ /* 0x002fea0003900000 */
[----:B------:R-:W1:Y:S02]  /*6f30*/  @!P0 SYNCS.PHASECHK.TRANS64 P0, [R6+URZ], R5 ;  /* 0x00000005060085a7 */ /* 0x000e64000800007f */
[----:B-1----:R-:W-:Y:S05]  /*6f40*/  @!P0 BRA `(.L_x_131) ;  /* 0xfffffffc00f08947 */ /* 0x002fea000383ffff */
[----:B------:R-:W-:Y:S05]  /*6f50*/  BRA `(.L_x_168) ;  /* 0xfffffff000647947 */ /* 0x000fea000383ffff */
.L_x_132:
[----:B0-----:R0:W1:Y:S02]  /*6f60*/  SYNCS.PHASECHK.TRANS64.TRYWAIT P0, [R9+URZ], R4 ;  /* 0x00000004090075a7 */ /* 0x001064000800017f */
[----:B-1----:R-:W-:Y:S05]  /*6f70*/  @!P0 NANOSLEEP.SYNCS 0x989680 ;  /* 0x009896800000895d */ /* 0x002fea0003900000 */
[----:B------:R-:W1:Y:S02]  /*6f80*/  @!P0 SYNCS.PHASECHK.TRANS64 P0, [R9+URZ], R4 ;  /* 0x00000004090085a7 */ /* 0x000e64000800007f */
[----:B-1----:R-:W-:Y:S05]  /*6f90*/  @!P0 BRA `(.L_x_132) ;  /* 0xfffffffc00f08947 */ /* 0x002fea000383ffff */
[----:B------:R-:W-:Y:S05]  /*6fa0*/  BRA `(.L_x_169) ;  /* 0xfffffff000747947 */ /* 0x000fea000383ffff */
.L_x_133:
[----:B0-----:R0:W1:Y:S02]  /*6fb0*/  SYNCS.PHASECHK.TRANS64.TRYWAIT P0, [R6+URZ], R5 ;  /* 0x00000005060075a7 */ /* 0x001064000800017f */
[----:B-1----:R-:W-:Y:S05]  /*6fc0*/  @!P0 NANOSLEEP.SYNCS 0x989680 ;  /* 0x009896800000895d */ /* 0x002fea0003900000 */
[----:B------:R-:W1:Y:S02]  /*6fd0*/  @!P0 SYNCS.PHASECHK.TRANS64 P0, [R6+URZ], R5 ;  /* 0x00000005060085a7 */ /* 0x000e64000800007f */
[----:B-1----:R-:W-:Y:S05]  /*6fe0*/  @!P0 BRA `(.L_x_133) ;  /* 0xfffffffc00f08947 */ /* 0x002fea000383ffff */
[----:B------:R-:W-:Y:S05]  /*6ff0*/  BRA `(.L_x_170) ;  /* 0xfffffff000847947 */ /* 0x000fea000383ffff */
.L_x_134:
[----:B0-----:R0:W1:Y:S02]  /*7000*/  SYNCS.PHASECHK.TRANS64.TRYWAIT P0, [R9+URZ], R4 ;  /* 0x00000004090075a7 */ /* 0x001064000800017f */
[----:B-1----:R-:W-:Y:S05]  /*7010*/  @!P0 NANOSLEEP.SYNCS 0x989680 ;  /* 0x009896800000895d */ /* 0x002fea0003900000 */
[----:B------:R-:W1:Y:S02]  /*7020*/  @!P0 SYNCS.PHASECHK.TRANS64 P0, [R9+URZ], R4 ;  /* 0x00000004090085a7 */ /* 0x000e64000800007f */
[----:B-1----:R-:W-:Y:S05]  /*7030*/  @!P0 BRA `(.L_x_134) ;  /* 0xfffffffc00f08947 */ /* 0x002fea000383ffff */
[----:B------:R-:W-:Y:S05]  /*7040*/  BRA `(.L_x_171) ;  /* 0xfffffff000947947 */ /* 0x000fea000383ffff */
.L_x_135:
[----:B0-----:R0:W1:Y:S02]  /*7050*/  SYNCS.PHASECHK.TRANS64.TRYWAIT P0, [R6+URZ], R5 ;  /* 0x00000005060075a7 */ /* 0x001064000800017f */
[----:B-1----:R-:W-:Y:S05]  /*7060*/  @!P0 NANOSLEEP.SYNCS 0x989680 ;  /* 0x009896800000895d */ /* 0x002fea0003900000 */
[----:B------:R-:W1:Y:S02]  /*7070*/  @!P0 SYNCS.PHASECHK.TRANS64 P0, [R6+URZ], R5 ;  /* 0x00000005060085a7 */ /* 0x000e64000800007f */
[----:B-1----:R-:W-:Y:S05]  /*7080*/  @!P0 BRA `(.L_x_135) ;  /* 0xfffffffc00f08947 */ /* 0x002fea000383ffff */
[----:B------:R-:W-:Y:S05]  /*7090*/  BRA `(.L_x_172) ;  /* 0xfffffff000a47947 */ /* 0x000fea000383ffff */
.L_x_136:
[----:B0-----:R0:W1:Y:S02]  /*70a0*/  SYNCS.PHASECHK.TRANS64.TRYWAIT P0, [R9+URZ], R4 ;  /* 0x00000004090075a7 */ /* 0x001064000800017f */
[----:B-1----:R-:W-:Y:S05]  /*70b0*/  @!P0 NANOSLEEP.SYNCS 0x989680 ;  /* 0x009896800000895d */ /* 0x002fea0003900000 */
[----:B------:R-:W1:Y:S02]  /*70c0*/  @!P0 SYNCS.PHASECHK.TRANS64 P0, [R9+URZ], R4 ;  /* 0x00000004090085a7 */ /* 0x000e64000800007f */
[----:B-1----:R-:W-:Y:S05]  /*70d0*/  @!P0 BRA `(.L_x_136) ;  /* 0xfffffffc00f08947 */ /* 0x002fea000383ffff */
[----:B------:R-:W-:Y:S05]  /*70e0*/  BRA `(.L_x_173) ;  /* 0xfffffff000b47947 */ /* 0x000fea000383ffff */
.L_x_137:
[----:B0-----:R0:W1:Y:S02]  /*70f0*/  SYNCS.PHASECHK.TRANS64.TRYWAIT P0, [R6+URZ], R5 ;  /* 0x00000005060075a7 */ /* 0x001064000800017f */
[----:B-1----:R-:W-:Y:S05]  /*7100*/  @!P0 NANOSLEEP.SYNCS 0x989680 ;  /* 0x009896800000895d */ /* 0x002fea0003900000 */
[----:B------:R-:W1:Y:S02]  /*7110*/  @!P0 SYNCS.PHASECHK.TRANS64 P0, [R6+URZ], R5 ;  /* 0x00000005060085a7 */ /* 0x000e64000800007f */
[----:B-1----:R-:W-:Y:S05]  /*7120*/  @!P0 BRA `(.L_x_137) ;  /* 0xfffffffc00f08947 */ /* 0x002fea000383ffff */
[----:B------:R-:W-:Y:S05]  /*7130*/  BRA `(.L_x_174) ;  /* 0xfffffff000c47947 */ /* 0x000fea000383ffff */
.L_x_138:
[----:B0-----:R0:W1:Y:S02]  /*7140*/  SYNCS.PHASECHK.TRANS64.TRYWAIT P0, [R9+URZ], R4 ;  /* 0x00000004090075a7 */ /* 0x001064000800017f */
[----:B-1----:R-:W-:Y:S05]  /*7150*/  @!P0 NANOSLEEP.SYNCS 0x989680 ;  /* 0x009896800000895d */ /* 0x002fea0003900000 */
[----:B------:R-:W1:Y:S02]  /*7160*/  @!P0 SYNCS.PHASECHK.TRANS64 P0, [R9+URZ], R4 ;  /* 0x00000004090085a7 */ /* 0x000e64000800007f */
[----:B-1----:R-:W-:Y:S05]  /*7170*/  @!P0 BRA `(.L_x_138) ;  /* 0xfffffffc00f08947 */ /* 0x002fea000383ffff */
[----:B------:R-:W-:Y:S05]  /*7180*/  BRA `(.L_x_175) ;  /* 0xfffffff000d47947 */ /* 0x000fea000383ffff */
.L_x_139:
[----:B0-----:R0:W1:Y:S02]  /*7190*/  SYNCS.PHASECHK.TRANS64.TRYWAIT P0, [R6+URZ], R5 ;  /* 0x00000005060075a7 */ /* 0x001064000800017f */
[----:B-1----:R-:W-:Y:S05]  /*71a0*/  @!P0 NANOSLEEP.SYNCS 0x989680 ;  /* 0x009896800000895d */ /* 0x002fea0003900000 */
[----:B------:R-:W1:Y:S02]  /*71b0*/  @!P0 SYNCS.PHASECHK.TRANS64 P0, [R6+URZ], R5 ;  /* 0x00000005060085a7 */ /* 0x000e64000800007f */
[----:B-1----:R-:W-:Y:S05]  /*71c0*/  @!P0 BRA `(.L_x_139) ;  /* 0xfffffffc00f08947 */ /* 0x002fea000383ffff */
[----:B------:R-:W-:Y:S05]  /*71d0*/  BRA `(.L_x_176) ;  /* 0xfffffff000e47947 */ /* 0x000fea000383ffff */
.L_x_140:
[----:B0-----:R0:W1:Y:S02]  /*71e0*/  SYNCS.PHASECHK.TRANS64.TRYWAIT P0, [R9+URZ], R4 ;  /* 0x00000004090075a7 */ /* 0x001064000800017f */
[----:B-1----:R-:W-:Y:S05]  /*71f0*/  @!P0 NANOSLEEP.SYNCS 0x989680 ;  /* 0x009896800000895d */ /* 0x002fea0003900000 */
[----:B------:R-:W1:Y:S02]  /*7200*/  @!P0 SYNCS.PHASECHK.TRANS64 P0, [R9+URZ], R4 ;  /* 0x00000004090085a7 */ /* 0x000e64000800007f */
[----:B-1----:R-:W-:Y:S05]  /*7210*/  @!P0 BRA `(.L_x_140) ;  /* 0xfffffffc00f08947 */ /* 0x002fea000383ffff */
[----:B------:R-:W-:Y:S05]  /*7220*/  BRA `(.L_x_177) ;  /* 0xfffffff000f47947 */ /* 0x000fea000383ffff */
.L_x_141:
[----:B0-----:R0:W1:Y:S02]  /*7230*/  SYNCS.PHASECHK.TRANS64.TRYWAIT P0, [R6+URZ], R5 ;  /* 0x00000005060075a7 */ /* 0x001064000800017f */
[----:B-1----:R-:W-:Y:S05]  /*7240*/  @!P0 NANOSLEEP.SYNCS 0x989680 ;  /* 0x009896800000895d */ /* 0x002fea0003900000 */
[----:B------:R-:W1:Y:S02]  /*7250*/  @!P0 SYNCS.PHASECHK.TRANS64 P0, [R6+URZ], R5 ;  /* 0x00000005060085a7 */ /* 0x000e64000800007f */
[----:B-1----:R-:W-:Y:S05]  /*7260*/  @!P0 BRA `(.L_x_141) ;  /* 0xfffffffc00f08947 */ /* 0x002fea000383ffff */
[----:B------:R-:W-:Y:S05]  /*7270*/  BRA `(.L_x_178) ;  /* 0xfffffff400047947 */ /* 0x000fea000383ffff */
.L_x_142:
[----:B0-----:R0:W1:Y:S02]  /*7280*/  SYNCS.PHASECHK.TRANS64.TRYWAIT P0, [R9+URZ], R4 ;  /* 0x00000004090075a7 */ /* 0x001064000800017f */
[----:B-1----:R-:W-:Y:S05]  /*7290*/  @!P0 NANOSLEEP.SYNCS 0x989680 ;  /* 0x009896800000895d */ /* 0x002fea0003900000 */
[----:B------:R-:W1:Y:S02]  /*72a0*/  @!P0 SYNCS.PHASECHK.TRANS64 P0, [R9+URZ], R4 ;  /* 0x00000004090085a7 */ /* 0x000e64000800007f */
[----:B-1----:R-:W-:Y:S05]  /*72b0*/  @!P0 BRA `(.L_x_142) ;  /* 0xfffffffc00f08947 */ /* 0x002fea000383ffff */
[----:B------:R-:W-:Y:S05]  /*72c0*/  BRA `(.L_x_179) ;  /* 0xfffffff400147947 */ /* 0x000fea000383ffff */
.L_x_143:
[----:B-1----:R1:W2:Y:S02]  /*72d0*/  SYNCS.PHASECHK.TRANS64.TRYWAIT P0, [R6+URZ], R5 ;  /* 0x00000005060075a7 */ /* 0x0022a4000800017f */
[----:B--2---:R-:W-:Y:S05]  /*72e0*/  @!P0 NANOSLEEP.SYNCS 0x989680 ;  /* 0x009896800000895d */ /* 0x004fea0003900000 */
[----:B------:R-:W2:Y:S02]  /*72f0*/  @!P0 SYNCS.PHASECHK.TRANS64 P0, [R6+URZ], R5 ;  /* 0x00000005060085a7 */ /* 0x000ea4000800007f */
[----:B--2---:R-:W-:Y:S05]  /*7300*/  @!P0 BRA `(.L_x_143) ;  /* 0xfffffffc00f08947 */ /* 0x004fea000383ffff */
[----:B------:R-:W-:Y:S05]  /*7310*/  BRA `(.L_x_180) ;  /* 0xfffffff4001c7947 */ /* 0x000fea000383ffff */
.L_x_181:
[----:B------:R-:W-:-:S00]  /*7320*/  BRA `(.L_x_181) ;  /* 0xfffffffc00fc7947 */ /* 0x000fc0000383ffff */
[----:B------:R-:W-:-:S00]  /*7330*/  NOP ;  /* 0x0000000000007918 */ /* 0x000fc00000000000 */
        /* <DEDUP_REMOVED lines=12> */
.L_x_182:


//--------------------- .nv.global.init           --------------------------
	.section	.nv.global.init,"aw",@progbits
.nv.global.init:
	.type		$str$22,@object
	.size		$str$22,($str$23 - $str$22)
$str$22:
        /*0000*/ 	.byte	0x6b, 0x5f, 0x74, 0x69, 0x6c, 0x65, 0x5f, 0x63, 0x6f, 0x75, 0x6e, 0x74, 0x20, 0x3e, 0x3d, 0x20
        /*0010*/ 	.byte	0x31, 0x00
	.type		$str$23,@object
	.size		$str$23,(__unnamed_1 - $str$23)
$str$23:
        /*0012*/ 	.byte	0x2f, 0x74, 0x6d, 0x70, 0x2f, 0x63, 0x75, 0x74, 0x6c, 0x61, 0x73, 0x73, 0x5f, 0x73, 0x77, 0x65
        /*0022*/ 	.byte	0x65, 0x70, 0x5f, 0x73, 0x72, 0x63, 0x2f, 0x69, 0x6e, 0x63, 0x6c, 0x75, 0x64, 0x65, 0x2f, 0x63
        /*0032*/ 	.byte	0x75, 0x74, 0x6c, 0x61, 0x73, 0x73, 0x2f, 0x67, 0x65, 0x6d, 0x6d, 0x2f, 0x63, 0x6f, 0x6c, 0x6c
        /*0042*/ 	.byte	0x65, 0x63, 0x74, 0x69, 0x76, 0x65, 0x2f, 0x73, 0x6d, 0x39, 0x30, 0x5f, 0x6d, 0x6d, 0x61, 0x5f
        /*0052*/ 	.byte	0x74, 0x6d, 0x61, 0x5f, 0x67, 0x6d, 0x6d, 0x61, 0x5f, 0x73, 0x73, 0x5f, 0x77, 0x61, 0x72, 0x70
        /*0062*/ 	.byte	0x73, 0x70, 0x65, 0x63, 0x69, 0x61, 0x6c, 0x69, 0x7a, 0x65, 0x64, 0x2e, 0x68, 0x70, 0x70, 0x00
	.type		__unnamed_1,@object
	.size		__unnamed_1,(.L_0 - __unnamed_1)
__unnamed_1:
        /*0072*/ 	.byte	0x76, 0x6f, 0x69, 0x64, 0x20, 0x63, 0x75, 0x74, 0x6c, 0x61, 0x73, 0x73, 0x3a, 0x3a, 0x67, 0x65
        /* <DEDUP_REMOVED lines=179> */
        /*0bb2*/ 	.byte	0x74, 0x69, 0x74, 0x79, 0x5d, 0x00
.L_0:


//--------------------- .nv.shared._ZN7cutlass13device_kernelINS_4gemm6kernel13GemmUniversalIN4cute5tupleIJiiiiEEENS1_10collective13CollectiveMmaINS1_34MainloopSm90TmaGmmaWarpSpecializedILi28ENS5_IJNS4_1CILi1EEESB_SB_EEENS1_32KernelTmaWarpSpecializedPingpongEEENS5_IJNSA_ILi64EEESF_NSA_ILi32EEEEEENS_6half_tENS5_IJlSB_lEEESI_NS5_IJSB_llEEENS4_8TiledMMAINS4_8MMA_AtomIJNS4_4SM904GMMA25MMA_64x64x16_F32F16F16_SSILNSO_5MajorE0ELSQ_1ELNSO_7ScaleInE1ELSR_1EEEEEENS4_6LayoutISC_NS5_IJNSA_ILi0EEESV_SV_EEEEENS5_IJNS4_10UnderscoreESY_SY_EEEEENS4_13SM90_TMA_LOADENS4_14ComposedLayoutINS4_7SwizzleILi2ELi4ELi3EEENS4_18smem_ptr_flag_bitsILi16EEENSU_INS5_IJNSA_ILi8EEESG_EEENS5_IJSG_SB_EEEEEEEvNS4_8identityES11_NS12_INS13_ILi3ELi4ELi3EEES16_NSU_INS5_IJSF_S17_EEENS5_IJSB_SF_EEEEEEEvS1C_EENS_8epilogue10collective6detail29Sm90TmaWarpSpecializedAdapterINS1K_15DefaultEpilogueISI_SJ_SJ_NS1J_6thread17LinearCombinationISI_Li1EffLNS1O_9ScaleType4KindE0ELNS_15FloatRoundStyleE2ESI_EENS1_15EpilogueDefaultEEEEEvvEEEEvNT_6ParamsE --------------------------
	.section	.nv.shared._ZN7cutlass13device_kernelINS_4gemm6kernel13GemmUniversalIN4cute5tupleIJiiiiEEENS1_10collective13CollectiveMmaINS1_34MainloopSm90TmaGmmaWarpSpecializedILi28ENS5_IJNS4_1CILi1EEESB_SB_EEENS1_32KernelTmaWarpSpecializedPingpongEEENS5_IJNSA_ILi64EEESF_NSA_ILi32EEEEEENS_6half_tENS5_IJlSB_lEEESI_NS5_IJSB_llEEENS4_8TiledMMAINS4_8MMA_AtomIJNS4_4SM904GMMA25MMA_64x64x16_F32F16F16_SSILNSO_5MajorE0ELSQ_1ELNSO_7ScaleInE1ELSR_1EEEEEENS4_6LayoutISC_NS5_IJNSA_ILi0EEESV_SV_EEEEENS5_IJNS4_10UnderscoreESY_SY_EEEEENS4_13SM90_TMA_LOADENS4_14ComposedLayoutINS4_7SwizzleILi2ELi4ELi3EEENS4_18smem_ptr_flag_bitsILi16EEENSU_INS5_IJNSA_ILi8EEESG_EEENS5_IJSG_SB_EEEEEEEvNS4_8identityES11_NS12_INS13_ILi3ELi4ELi3EEES16_NSU_INS5_IJSF_S17_EEENS5_IJSB_SF_EEEEEEEvS1C_EENS_8epilogue10collective6detail29Sm90TmaWarpSpecializedAdapterINS1K_15DefaultEpilogueISI_SJ_SJ_NS1J_6thread17LinearCombinationISI_Li1EffLNS1O_9ScaleType4KindE0ELNS_15FloatRoundStyleE2ESI_EENS1_15EpilogueDefaultEEEEEvvEEEEvNT_6ParamsE,"aw",@nobits
	.sectionflags	@""
	.align	16
	.zero		1024


//--------------------- .nv.shared.reserved.0     --------------------------
	.section	.nv.shared.reserved.0,"aw",@nobits
	.weak		__nv_reservedSMEM_offset_0_alias
	.size		__nv_reservedSMEM_offset_0_alias, 0, 0
	.other		__nv_reservedSMEM_offset_0_alias,@"STO_CUDA_RESERVED_SHARED STV_DEFAULT"
__nv_reservedSMEM_offset_0_alias:
	.zero		0


//--------------------- .nv.global                --------------------------
	.section	.nv.global,"aw",@nobits
.nv.global:
	.type		_ZN39_INTERNAL_145250aa_4_k_cu_fe08f91f_28134cute1_E,@object
	.size		_ZN39_INTERNAL_145250aa_4_k_cu_fe08f91f_28134cute1_E,(_ZN39_INTERNAL_145250aa_4_k_cu_fe08f91f_28134cuda3std3__45__cpo6cbeginE - _ZN39_INTERNAL_145250aa_4_k_cu_fe08f91f_28134cute1_E)
_ZN39_INTERNAL_145250aa_4_k_cu_fe08f91f_28134cute1_E:
	.zero		1
	.type		_ZN39_INTERNAL_145250aa_4_k_cu_fe08f91f_28134cuda3std3__45__cpo6cbeginE,@object
	.size		_ZN39_INTERNAL_145250aa_4_k_cu_fe08f91f_28134cuda3std3__45__cpo6cbeginE,(_ZN39_INTERNAL_145250aa_4_k_cu_fe08f91f_28134cuda3std3__48in_placeE - _ZN39_INTERNAL_145250aa_4_k_cu_fe08f91f_28134cuda3std3__45__cpo6cbeginE)
_ZN39_INTERNAL_145250aa_4_k_cu_fe08f91f_28134cuda3std3__45__cpo6cbeginE:
	.zero		1
	.type		_ZN39_INTERNAL_145250aa_4_k_cu_fe08f91f_28134cuda3std3__48in_placeE,@object
	.size		_ZN39_INTERNAL_145250aa_4_k_cu_fe08f91f_28134cuda3std3__48in_placeE,(_ZN39_INTERNAL_145250aa_4_k_cu_fe08f91f_28134cuda3std6ranges3__45__cpo9iter_moveE - _ZN39_INTERNAL_145250aa_4_k_cu_fe08f91f_28134cuda3std3__48in_placeE)
_ZN39_INTERNAL_145250aa_4_k_cu_fe08f91f_28134cuda3std3__48in_placeE:
	.zero		1
	.type		_ZN39_INTERNAL_145250aa_4_k_cu_fe08f91f_28134cuda3std6ranges3__45__cpo9iter_moveE,@object
	.size		_ZN39_INTERNAL_145250aa_4_k_cu_fe08f91f_28134cuda3std6ranges3__45__cpo9iter_moveE,(_ZN39_INTERNAL_145250aa_4_k_cu_fe08f91f_28134cuda3std3__45__cpo5beginE - _ZN39_INTERNAL_145250aa_4_k_cu_fe08f91f_28134cuda3std6ranges3__45__cpo9iter_moveE)
_ZN39_INTERNAL_145250aa_4_k_cu_fe08f91f_28134cuda3std6ranges3__45__cpo9iter_moveE:
	.zero		1
	.type		_ZN39_INTERNAL_145250aa_4_k_cu_fe08f91f_28134cuda3std3__45__cpo5beginE,@object
	.size		_ZN39_INTERNAL_145250aa_4_k_cu_fe08f91f_28134cuda3std3__45__cpo5beginE,(_ZN39_INTERNAL_145250aa_4_k_cu_fe08f91f_28134cuda3std3__441_GLOBAL__N__145250aa_4_k_cu_fe08f91f_28136ignoreE - _ZN39_INTERNAL_145250aa_4_k_cu_fe08f91f_28134cuda3std3__45__cpo5beginE)
_ZN39_INTERNAL_145250aa_4_k_cu_fe08f91f_28134cuda3std3__45__cpo5beginE:
	.zero		1
	.type		_ZN39_INTERNAL_145250aa_4_k_cu_fe08f91f_28134cuda3std3__441_GLOBAL__N__145250aa_4_k_cu_fe08f91f_28136ignoreE,@object
	.size		_ZN39_INTERNAL_145250aa_4_k_cu_fe08f91f_28134cuda3std3__441_GLOBAL__N__145250aa_4_k_cu_fe08f91f_28136ignoreE,(_ZN39_INTERNAL_145250aa_4_k_cu_fe08f91f_28134cute7productE - _ZN39_INTERNAL_145250aa_4_k_cu_fe08f91f_28134cuda3std3__441_GLOBAL__N__145250aa_4_k_cu_fe08f91f_28136ignoreE)
_ZN39_INTERNAL_145250aa_4_k_cu_fe08f91f_28134cuda3std3__441_GLOBAL__N__145250aa_4_k_cu_fe08f91f_28136ignoreE:
	.zero		1
	.type		_ZN39_INTERNAL_145250aa_4_k_cu_fe08f91f_28134cute7productE,@object
	.size		_ZN39_INTERNAL_145250aa_4_k_cu_fe08f91f_28134cute7productE,(_ZN39_INTERNAL_145250aa_4_k_cu_fe08f91f_28134cuda3std3__45__cpo3endE - _ZN39_INTERNAL_145250aa_4_k_cu_fe08f91f_28134cute7productE)
_ZN39_INTERNAL_145250aa_4_k_cu_fe08f91f_28134cute7productE:
	.zero		1
	.type		_ZN39_INTERNAL_145250aa_4_k_cu_fe08f91f_28134cuda3std3__45__cpo3endE,@object
	.size		_ZN39_INTERNAL_145250aa_4_k_cu_fe08f91f_28134cuda3std3__45__cpo3endE,(_ZN39_INTERNAL_145250aa_4_k_cu_fe08f91f_28134cuda3std3__419piecewise_constructE - _ZN39_INTERNAL_145250aa_4_k_cu_fe08f91f_28134cuda3std3__45__cpo3endE)
_ZN39_INTERNAL_145250aa_4_k_cu_fe08f91f_28134cuda3std3__45__cpo3endE:
	.zero		1
	.type		_ZN39_INTERNAL_145250aa_4_k_cu_fe08f91f_28134cuda3std3__419piecewise_constructE,@object
	.size		_ZN39_INTERNAL_145250aa_4_k_cu_fe08f91f_28134cuda3std3__419piecewise_constructE,(_ZN39_INTERNAL_145250aa_4_k_cu_fe08f91f_28134cuda3std3__45__cpo4cendE - _ZN39_INTERNAL_145250aa_4_k_cu_fe08f91f_28134cuda3std3__419piecewise_constructE)
_ZN39_INTERNAL_145250aa_4_k_cu_fe08f91f_28134cuda3std3__419piecewise_constructE:
	.zero		1
	.type		_ZN39_INTERNAL_145250aa_4_k_cu_fe08f91f_28134cuda3std3__45__cpo4cendE,@object
	.size		_ZN39_INTERNAL_145250aa_4_k_cu_fe08f91f_28134cuda3std3__45__cpo4cendE,(_ZN39_INTERNAL_145250aa_4_k_cu_fe08f91f_28134cuda3std6ranges3__45__cpo4swapE - _ZN39_INTERNAL_145250aa_4_k_cu_fe08f91f_28134cuda3std3__45__cpo4cendE)
_ZN39_INTERNAL_145250aa_4_k_cu_fe08f91f_28134cuda3std3__45__cpo4cendE:
	.zero		1
	.type		_ZN39_INTERNAL_145250aa_4_k_cu_fe08f91f_28134cuda3std6ranges3__45__cpo4swapE,@object
	.size		_ZN39_INTERNAL_145250aa_4_k_cu_fe08f91f_28134cuda3std6ranges3__45__cpo4swapE,(.L_8 - _ZN39_INTERNAL_145250aa_4_k_cu_fe08f91f_28134cuda3std6ranges3__45__cpo4swapE)
_ZN39_INTERNAL_145250aa_4_k_cu_fe08f91f_28134cuda3std6ranges3__45__cpo4swapE:
	.zero		1
.L_8:


//--------------------- .nv.constant0._ZN7cutlass13device_kernelINS_4gemm6kernel13GemmUniversalIN4cute5tupleIJiiiiEEENS1_10collective13CollectiveMmaINS1_34MainloopSm90TmaGmmaWarpSpecializedILi28ENS5_IJNS4_1CILi1EEESB_SB_EEENS1_32KernelTmaWarpSpecializedPingpongEEENS5_IJNSA_ILi64EEESF_NSA_ILi32EEEEEENS_6half_tENS5_IJlSB_lEEESI_NS5_IJSB_llEEENS4_8TiledMMAINS4_8MMA_AtomIJNS4_4SM904GMMA25MMA_64x64x16_F32F16F16_SSILNSO_5MajorE0ELSQ_1ELNSO_7ScaleInE1ELSR_1EEEEEENS4_6LayoutISC_NS5_IJNSA_ILi0EEESV_SV_EEEEENS5_IJNS4_10UnderscoreESY_SY_EEEEENS4_13SM90_TMA_LOADENS4_14ComposedLayoutINS4_7SwizzleILi2ELi4ELi3EEENS4_18smem_ptr_flag_bitsILi16EEENSU_INS5_IJNSA_ILi8EEESG_EEENS5_IJSG_SB_EEEEEEEvNS4_8identityES11_NS12_INS13_ILi3ELi4ELi3EEES16_NSU_INS5_IJSF_S17_EEENS5_IJSB_SF_EEEEEEEvS1C_EENS_8epilogue10collective6detail29Sm90TmaWarpSpecializedAdapterINS1K_15DefaultEpilogueISI_SJ_SJ_NS1J_6thread17LinearCombinationISI_Li1EffLNS1O_9ScaleType4KindE0ELNS_15FloatRoundStyleE2ESI_EENS1_15EpilogueDefaultEEEEEvvEEEEvNT_6ParamsE --------------------------
	.section	.nv.constant0._ZN7cutlass13device_kernelINS_4gemm6kernel13GemmUniversalIN4cute5tupleIJiiiiEEENS1_10collective13CollectiveMmaINS1_34MainloopSm90TmaGmmaWarpSpecializedILi28ENS5_IJNS4_1CILi1EEESB_SB_EEENS1_32KernelTmaWarpSpecializedPingpongEEENS5_IJNSA_ILi64EEESF_NSA_ILi32EEEEEENS_6half_tENS5_IJlSB_lEEESI_NS5_IJSB_llEEENS4_8TiledMMAINS4_8MMA_AtomIJNS4_4SM904GMMA25MMA_64x64x16_F32F16F16_SSILNSO_5MajorE0ELSQ_1ELNSO_7ScaleInE1ELSR_1EEEEEENS4_6LayoutISC_NS5_IJNSA_ILi0EEESV_SV_EEEEENS5_IJNS4_10UnderscoreESY_SY_EEEEENS4_13SM90_TMA_LOADENS4_14ComposedLayoutINS4_7SwizzleILi2ELi4ELi3EEENS4_18smem_ptr_flag_bitsILi16EEENSU_INS5_IJNSA_ILi8EEESG_EEENS5_IJSG_SB_EEEEEEEvNS4_8identityES11_NS12_INS13_ILi3ELi4ELi3EEES16_NSU_INS5_IJSF_S17_EEENS5_IJSB_SF_EEEEEEEvS1C_EENS_8epilogue10collective6detail29Sm90TmaWarpSpecializedAdapterINS1K_15DefaultEpilogueISI_SJ_SJ_NS1J_6thread17LinearCombinationISI_Li1EffLNS1O_9ScaleType4KindE0ELNS_15FloatRoundStyleE2ESI_EENS1_15EpilogueDefaultEEEEEvvEEEEvNT_6ParamsE,"a",@progbits
	.sectionflags	@""
	.align	4
.nv.constant0._ZN7cutlass13device_kernelINS_4gemm6kernel13GemmUniversalIN4cute5tupleIJiiiiEEENS1_10collective13CollectiveMmaINS1_34MainloopSm90TmaGmmaWarpSpecializedILi28ENS5_IJNS4_1CILi1EEESB_SB_EEENS1_32KernelTmaWarpSpecializedPingpongEEENS5_IJNSA_ILi64EEESF_NSA_ILi32EEEEEENS_6half_tENS5_IJlSB_lEEESI_NS5_IJSB_llEEENS4_8TiledMMAINS4_8MMA_AtomIJNS4_4SM904GMMA25MMA_64x64x16_F32F16F16_SSILNSO_5MajorE0ELSQ_1ELNSO_7ScaleInE1ELSR_1EEEEEENS4_6LayoutISC_NS5_IJNSA_ILi0EEESV_SV_EEEEENS5_IJNS4_10UnderscoreESY_SY_EEEEENS4_13SM90_TMA_LOADENS4_14ComposedLayoutINS4_7SwizzleILi2ELi4ELi3EEENS4_18smem_ptr_flag_bitsILi16EEENSU_INS5_IJNSA_ILi8EEESG_EEENS5_IJSG_SB_EEEEEEEvNS4_8identityES11_NS12_INS13_ILi3ELi4ELi3EEES16_NSU_INS5_IJSF_S17_EEENS5_IJSB_SF_EEEEEEEvS1C_EENS_8epilogue10collective6detail29Sm90TmaWarpSpecializedAdapterINS1K_15DefaultEpilogueISI_SJ_SJ_NS1J_6thread17LinearCombinationISI_Li1EffLNS1O_9ScaleType4KindE0ELNS_15FloatRoundStyleE2ESI_EENS1_15EpilogueDefaultEEEEEvvEEEEvNT_6ParamsE:
	.zero		1664


//--------------------- SYMBOLS --------------------------

	.type		.nv.reservedSmem.offset0,@object
	.size		.nv.reservedSmem.offset0,0x4
	.type		__assertfail,@function
